//
// Generated by NVIDIA NVVM Compiler
//
// Compiler Build ID: CL-36424714
// Cuda compilation tools, release 13.0, V13.0.88
// Based on NVVM 20.0.0
//

.version 9.0
.target sm_100
.address_size 64

.func  (.param .b64 func_retval0) __internal_accurate_pow
(
	.param .b64 __internal_accurate_pow_param_0
)
;

.func _Z20nextPermutationBlockPdS_PbidiPii(
	.param .b64 _Z20nextPermutationBlockPdS_PbidiPii_param_0,
	.param .b64 _Z20nextPermutationBlockPdS_PbidiPii_param_1,
	.param .b64 _Z20nextPermutationBlockPdS_PbidiPii_param_2,
	.param .b32 _Z20nextPermutationBlockPdS_PbidiPii_param_3,
	.param .b64 _Z20nextPermutationBlockPdS_PbidiPii_param_4,
	.param .b32 _Z20nextPermutationBlockPdS_PbidiPii_param_5,
	.param .b32 _Z20nextPermutationBlockPdS_PbidiPii_param_6
)
{
	.reg .pred 	%p<14>;
	.reg .b16 	%rs<16>;
	.reg .b32 	%r<60>;
	.reg .b64 	%rd<29>;
	.reg .b64 	%fd<22>;

	ld.param.u64 	%rd12, [_Z20nextPermutationBlockPdS_PbidiPii_param_0];
	ld.param.u64 	%rd13, [_Z20nextPermutationBlockPdS_PbidiPii_param_1];
	ld.param.u64 	%rd14, [_Z20nextPermutationBlockPdS_PbidiPii_param_2];
	ld.param.u32 	%r30, [_Z20nextPermutationBlockPdS_PbidiPii_param_3];
	ld.param.f64 	%fd1, [_Z20nextPermutationBlockPdS_PbidiPii_param_4];
	ld.param.u32 	%r31, [_Z20nextPermutationBlockPdS_PbidiPii_param_5];
	ld.param.u32 	%r32, [_Z20nextPermutationBlockPdS_PbidiPii_param_6];
	cvta.to.global.u64 	%rd1, %rd12;
	cvta.to.local.u64 	%rd2, %rd14;
	setp.eq.s32 	%p1, %r32, %r30;
	@%p1 bra 	$L__BB0_18;
	mul.lo.s32 	%r1, %r32, %r30;
	add.s32 	%r2, %r32, 1;
	and.b32  	%r3, %r30, 3;
	setp.lt.u32 	%p2, %r30, 4;
	mov.b32 	%r50, -1;
	mov.b32 	%r54, 0;
	@%p2 bra 	$L__BB0_12;
	and.b32  	%r54, %r30, 2147483644;
	and.b32  	%r36, %r30, -4;
	neg.s32 	%r48, %r36;
	mul.wide.s32 	%rd15, %r1, 8;
	add.s64 	%rd16, %rd15, %rd1;
	add.s64 	%rd27, %rd16, 16;
	add.s64 	%rd26, %rd2, 1;
	mov.b32 	%r50, -1;
	mov.u32 	%r47, %r1;
$L__BB0_3:
	ld.local.u8 	%rs1, [%rd26+-1];
	setp.ne.s16 	%p3, %rs1, 1;
	@%p3 bra 	$L__BB0_5;
	mov.b16 	%rs2, 0;
	st.local.u8 	[%rd26+-1], %rs2;
	add.s32 	%r50, %r50, 1;
	mul.wide.s32 	%rd17, %r47, 8;
	add.s64 	%rd18, %rd1, %rd17;
	ld.global.f64 	%fd2, [%rd18];
	mul.f64 	%fd3, %fd1, %fd2;
	add.s32 	%r37, %r50, %r31;
	{ // callseq 0, 0
	.param .b64 param0;
	st.param.b64 	[param0], %rd12;
	.param .b64 param1;
	st.param.b64 	[param1], %rd13;
	.param .b64 param2;
	st.param.b64 	[param2], %rd14;
	.param .b32 param3;
	st.param.b32 	[param3], %r30;
	.param .b64 param4;
	st.param.f64 	[param4], %fd3;
	.param .b32 param5;
	st.param.b32 	[param5], %r37;
	.param .b32 param6;
	st.param.b32 	[param6], %r2;
	call.uni 
	_Z20nextPermutationBlockPdS_PbidiPii, 
	(
	param0, 
	param1, 
	param2, 
	param3, 
	param4, 
	param5, 
	param6
	);
	} // callseq 0
	mov.b16 	%rs3, 1;
	st.local.u8 	[%rd26+-1], %rs3;
$L__BB0_5:
	ld.local.u8 	%rs4, [%rd26];
	setp.ne.s16 	%p4, %rs4, 1;
	@%p4 bra 	$L__BB0_7;
	mov.b16 	%rs5, 0;
	st.local.u8 	[%rd26], %rs5;
	add.s32 	%r50, %r50, 1;
	ld.global.f64 	%fd4, [%rd27+-8];
	mul.f64 	%fd5, %fd1, %fd4;
	add.s32 	%r38, %r50, %r31;
	{ // callseq 1, 0
	.param .b64 param0;
	st.param.b64 	[param0], %rd12;
	.param .b64 param1;
	st.param.b64 	[param1], %rd13;
	.param .b64 param2;
	st.param.b64 	[param2], %rd14;
	.param .b32 param3;
	st.param.b32 	[param3], %r30;
	.param .b64 param4;
	st.param.f64 	[param4], %fd5;
	.param .b32 param5;
	st.param.b32 	[param5], %r38;
	.param .b32 param6;
	st.param.b32 	[param6], %r2;
	call.uni 
	_Z20nextPermutationBlockPdS_PbidiPii, 
	(
	param0, 
	param1, 
	param2, 
	param3, 
	param4, 
	param5, 
	param6
	);
	} // callseq 1
	mov.b16 	%rs6, 1;
	st.local.u8 	[%rd26], %rs6;
$L__BB0_7:
	ld.local.u8 	%rs7, [%rd26+1];
	setp.ne.s16 	%p5, %rs7, 1;
	@%p5 bra 	$L__BB0_9;
	mov.b16 	%rs8, 0;
	st.local.u8 	[%rd26+1], %rs8;
	add.s32 	%r50, %r50, 1;
	ld.global.f64 	%fd6, [%rd27];
	mul.f64 	%fd7, %fd1, %fd6;
	add.s32 	%r39, %r50, %r31;
	{ // callseq 2, 0
	.param .b64 param0;
	st.param.b64 	[param0], %rd12;
	.param .b64 param1;
	st.param.b64 	[param1], %rd13;
	.param .b64 param2;
	st.param.b64 	[param2], %rd14;
	.param .b32 param3;
	st.param.b32 	[param3], %r30;
	.param .b64 param4;
	st.param.f64 	[param4], %fd7;
	.param .b32 param5;
	st.param.b32 	[param5], %r39;
	.param .b32 param6;
	st.param.b32 	[param6], %r2;
	call.uni 
	_Z20nextPermutationBlockPdS_PbidiPii, 
	(
	param0, 
	param1, 
	param2, 
	param3, 
	param4, 
	param5, 
	param6
	);
	} // callseq 2
	mov.b16 	%rs9, 1;
	st.local.u8 	[%rd26+1], %rs9;
$L__BB0_9:
	ld.local.u8 	%rs10, [%rd26+2];
	setp.ne.s16 	%p6, %rs10, 1;
	@%p6 bra 	$L__BB0_11;
	mov.b16 	%rs11, 0;
	st.local.u8 	[%rd26+2], %rs11;
	add.s32 	%r50, %r50, 1;
	ld.global.f64 	%fd8, [%rd27+8];
	mul.f64 	%fd9, %fd1, %fd8;
	add.s32 	%r40, %r50, %r31;
	{ // callseq 3, 0
	.param .b64 param0;
	st.param.b64 	[param0], %rd12;
	.param .b64 param1;
	st.param.b64 	[param1], %rd13;
	.param .b64 param2;
	st.param.b64 	[param2], %rd14;
	.param .b32 param3;
	st.param.b32 	[param3], %r30;
	.param .b64 param4;
	st.param.f64 	[param4], %fd9;
	.param .b32 param5;
	st.param.b32 	[param5], %r40;
	.param .b32 param6;
	st.param.b32 	[param6], %r2;
	call.uni 
	_Z20nextPermutationBlockPdS_PbidiPii, 
	(
	param0, 
	param1, 
	param2, 
	param3, 
	param4, 
	param5, 
	param6
	);
	} // callseq 3
	mov.b16 	%rs12, 1;
	st.local.u8 	[%rd26+2], %rs12;
$L__BB0_11:
	add.s32 	%r48, %r48, 4;
	add.s32 	%r47, %r47, 4;
	add.s64 	%rd27, %rd27, 32;
	add.s64 	%rd26, %rd26, 4;
	setp.ne.s32 	%p7, %r48, 0;
	@%p7 bra 	$L__BB0_3;
$L__BB0_12:
	setp.eq.s32 	%p8, %r3, 0;
	@%p8 bra 	$L__BB0_17;
	add.s32 	%r57, %r54, %r1;
	cvt.u64.u32 	%rd19, %r54;
	add.s64 	%rd28, %rd2, %rd19;
	neg.s32 	%r56, %r3;
$L__BB0_14:
	.pragma "nounroll";
	ld.local.u8 	%rs13, [%rd28];
	setp.ne.s16 	%p9, %rs13, 1;
	@%p9 bra 	$L__BB0_16;
	mov.b16 	%rs14, 0;
	st.local.u8 	[%rd28], %rs14;
	add.s32 	%r50, %r50, 1;
	mul.wide.s32 	%rd20, %r57, 8;
	add.s64 	%rd21, %rd1, %rd20;
	ld.global.f64 	%fd10, [%rd21];
	mul.f64 	%fd11, %fd1, %fd10;
	add.s32 	%r41, %r50, %r31;
	{ // callseq 4, 0
	.param .b64 param0;
	st.param.b64 	[param0], %rd12;
	.param .b64 param1;
	st.param.b64 	[param1], %rd13;
	.param .b64 param2;
	st.param.b64 	[param2], %rd14;
	.param .b32 param3;
	st.param.b32 	[param3], %r30;
	.param .b64 param4;
	st.param.f64 	[param4], %fd11;
	.param .b32 param5;
	st.param.b32 	[param5], %r41;
	.param .b32 param6;
	st.param.b32 	[param6], %r2;
	call.uni 
	_Z20nextPermutationBlockPdS_PbidiPii, 
	(
	param0, 
	param1, 
	param2, 
	param3, 
	param4, 
	param5, 
	param6
	);
	} // callseq 4
	mov.b16 	%rs15, 1;
	st.local.u8 	[%rd28], %rs15;
$L__BB0_16:
	add.s32 	%r57, %r57, 1;
	add.s64 	%rd28, %rd28, 1;
	add.s32 	%r56, %r56, 1;
	setp.ne.s32 	%p10, %r56, 0;
	@%p10 bra 	$L__BB0_14;
$L__BB0_17:
	ret;
$L__BB0_18:
	cvta.to.global.u64 	%rd22, %rd13;
	cvt.rn.f64.s32 	%fd12, %r31;
	mov.f64 	%fd13, 0dBFF0000000000000;
	{
	.reg .b32 %temp; 
	mov.b64 	{%temp, %r42}, %fd13;
	}
	{
	.reg .b32 %temp; 
	mov.b64 	{%temp, %r43}, %fd12;
	}
	shr.u32 	%r44, %r43, 20;
	and.b32  	%r45, %r44, 2047;
	add.s32 	%r46, %r45, -1012;
	mov.b64 	%rd23, %fd12;
	shl.b64 	%rd24, %rd23, %r46;
	setp.eq.s64 	%p11, %rd24, -9223372036854775808;
	{ // callseq 5, 0
	.param .b64 param0;
	st.param.f64 	[param0], %fd12;
	.param .b64 retval0;
	call.uni (retval0), 
	__internal_accurate_pow, 
	(
	param0
	);
	ld.param.f64 	%fd14, [retval0];
	} // callseq 5
	setp.lt.s32 	%p12, %r42, 0;
	neg.f64 	%fd16, %fd14;
	selp.f64 	%fd17, %fd16, %fd14, %p11;
	selp.f64 	%fd18, %fd17, %fd14, %p12;
	setp.eq.s32 	%p13, %r31, 0;
	selp.f64 	%fd19, 0d3FF0000000000000, %fd18, %p13;
	ld.global.f64 	%fd20, [%rd22];
	fma.rn.f64 	%fd21, %fd1, %fd19, %fd20;
	st.global.f64 	[%rd22], %fd21;
	bra.uni 	$L__BB0_17;

}
	// .globl	_Z15addPermutationsPdS_Pi
.visible .entry _Z15addPermutationsPdS_Pi(
	.param .u64 .ptr .align 1 _Z15addPermutationsPdS_Pi_param_0,
	.param .u64 .ptr .align 1 _Z15addPermutationsPdS_Pi_param_1,
	.param .u64 .ptr .align 1 _Z15addPermutationsPdS_Pi_param_2
)
{
	.reg .pred 	%p<6>;
	.reg .b32 	%r<18>;
	.reg .b64 	%rd<17>;
	.reg .b64 	%fd<19>;

	ld.param.u64 	%rd9, [_Z15addPermutationsPdS_Pi_param_0];
	ld.param.u64 	%rd10, [_Z15addPermutationsPdS_Pi_param_1];
	ld.param.u64 	%rd11, [_Z15addPermutationsPdS_Pi_param_2];
	cvta.to.global.u64 	%rd1, %rd10;
	cvta.to.global.u64 	%rd2, %rd9;
	cvta.to.global.u64 	%rd12, %rd11;
	ld.global.u32 	%r12, [%rd12];
	mul.lo.s32 	%r1, %r12, %r12;
	mov.b64 	%rd13, 0;
	st.global.u64 	[%rd2], %rd13;
	setp.lt.u32 	%p1, %r1, 2;
	@%p1 bra 	$L__BB1_7;
	add.s32 	%r2, %r1, -1;
	add.s32 	%r14, %r1, -2;
	and.b32  	%r3, %r2, 3;
	setp.lt.u32 	%p2, %r14, 3;
	mov.b32 	%r16, 0;
	mov.f64 	%fd17, 0d0000000000000000;
	@%p2 bra 	$L__BB1_4;
	and.b32  	%r16, %r2, -4;
	neg.s32 	%r15, %r16;
	add.s64 	%rd15, %rd1, 16;
	mov.f64 	%fd17, 0d0000000000000000;
$L__BB1_3:
	ld.global.f64 	%fd8, [%rd15+-16];
	add.f64 	%fd9, %fd8, %fd17;
	st.global.f64 	[%rd2], %fd9;
	ld.global.f64 	%fd10, [%rd15+-8];
	add.f64 	%fd11, %fd10, %fd9;
	st.global.f64 	[%rd2], %fd11;
	ld.global.f64 	%fd12, [%rd15];
	add.f64 	%fd13, %fd12, %fd11;
	st.global.f64 	[%rd2], %fd13;
	ld.global.f64 	%fd14, [%rd15+8];
	add.f64 	%fd17, %fd14, %fd13;
	st.global.f64 	[%rd2], %fd17;
	add.s32 	%r15, %r15, 4;
	add.s64 	%rd15, %rd15, 32;
	setp.ne.s32 	%p3, %r15, 0;
	@%p3 bra 	$L__BB1_3;
$L__BB1_4:
	setp.eq.s32 	%p4, %r3, 0;
	@%p4 bra 	$L__BB1_7;
	mul.wide.u32 	%rd14, %r16, 8;
	add.s64 	%rd16, %rd1, %rd14;
	neg.s32 	%r17, %r3;
$L__BB1_6:
	.pragma "nounroll";
	ld.global.f64 	%fd15, [%rd16];
	add.f64 	%fd17, %fd15, %fd17;
	st.global.f64 	[%rd2], %fd17;
	add.s64 	%rd16, %rd16, 8;
	add.s32 	%r17, %r17, 1;
	setp.ne.s32 	%p5, %r17, 0;
	@%p5 bra 	$L__BB1_6;
$L__BB1_7:
	ret;

}
	// .globl	_Z12permutationsPdS_
.visible .entry _Z12permutationsPdS_(
	.param .u64 .ptr .align 1 _Z12permutationsPdS__param_0,
	.param .u64 .ptr .align 1 _Z12permutationsPdS__param_1
)
{
	.local .align 4 .b8 	__local_depot2[100];
	.reg .b64 	%SP;
	.reg .b64 	%SPL;
	.reg .pred 	%p<10>;
	.reg .b16 	%rs<5>;
	.reg .b32 	%r<34>;
	.reg .b64 	%rd<30>;
	.reg .b64 	%fd<4>;

	mov.u64 	%SPL, __local_depot2;
	cvta.local.u64 	%SP, %SPL;
	ld.param.u64 	%rd8, [_Z12permutationsPdS__param_0];
	ld.param.u64 	%rd9, [_Z12permutationsPdS__param_1];
	add.u64 	%rd10, %SP, 0;
	add.u64 	%rd1, %SPL, 0;
	mov.u32 	%r18, %ntid.x;
	add.s32 	%r1, %r18, 1;
	and.b32  	%r2, %r1, 15;
	setp.lt.u32 	%p1, %r18, 15;
	mov.b32 	%r31, 0;
	@%p1 bra 	$L__BB2_3;
	and.b32  	%r31, %r1, 4080;
	and.b32  	%r19, %r1, -16;
	neg.s32 	%r29, %r19;
	add.s64 	%rd28, %rd1, 8;
$L__BB2_2:
	.pragma "nounroll";
	mov.b32 	%r20, 16843009;
	st.local.u32 	[%rd28+-8], %r20;
	st.local.u32 	[%rd28+-4], %r20;
	st.local.u32 	[%rd28], %r20;
	st.local.u32 	[%rd28+4], %r20;
	add.s32 	%r29, %r29, 16;
	add.s64 	%rd28, %rd28, 16;
	setp.ne.s32 	%p2, %r29, 0;
	@%p2 bra 	$L__BB2_2;
$L__BB2_3:
	setp.eq.s32 	%p3, %r2, 0;
	@%p3 bra 	$L__BB2_12;
	and.b32  	%r8, %r1, 7;
	setp.lt.u32 	%p4, %r2, 8;
	@%p4 bra 	$L__BB2_6;
	cvt.u64.u32 	%rd11, %r31;
	add.s64 	%rd12, %rd1, %rd11;
	mov.b16 	%rs1, 1;
	st.local.u8 	[%rd12], %rs1;
	st.local.u8 	[%rd12+1], %rs1;
	st.local.u8 	[%rd12+2], %rs1;
	st.local.u8 	[%rd12+3], %rs1;
	st.local.u8 	[%rd12+4], %rs1;
	st.local.u8 	[%rd12+5], %rs1;
	st.local.u8 	[%rd12+6], %rs1;
	st.local.u8 	[%rd12+7], %rs1;
	add.s32 	%r31, %r31, 8;
$L__BB2_6:
	setp.eq.s32 	%p5, %r8, 0;
	@%p5 bra 	$L__BB2_12;
	and.b32  	%r11, %r1, 3;
	setp.lt.u32 	%p6, %r8, 4;
	@%p6 bra 	$L__BB2_9;
	cvt.u64.u32 	%rd13, %r31;
	add.s64 	%rd14, %rd1, %rd13;
	mov.b16 	%rs2, 1;
	st.local.u8 	[%rd14], %rs2;
	st.local.u8 	[%rd14+1], %rs2;
	st.local.u8 	[%rd14+2], %rs2;
	st.local.u8 	[%rd14+3], %rs2;
	add.s32 	%r31, %r31, 4;
$L__BB2_9:
	setp.eq.s32 	%p7, %r11, 0;
	@%p7 bra 	$L__BB2_12;
	cvt.u64.u32 	%rd15, %r31;
	add.s64 	%rd29, %rd1, %rd15;
	neg.s32 	%r33, %r11;
$L__BB2_11:
	.pragma "nounroll";
	mov.b16 	%rs3, 1;
	st.local.u8 	[%rd29], %rs3;
	add.s64 	%rd29, %rd29, 1;
	add.s32 	%r33, %r33, 1;
	setp.ne.s32 	%p8, %r33, 0;
	@%p8 bra 	$L__BB2_11;
$L__BB2_12:
	cvta.to.global.u64 	%rd16, %rd8;
	mov.u32 	%r21, %nctaid.x;
	mov.u32 	%r22, %ctaid.x;
	cvt.u64.u32 	%rd17, %r22;
	add.s64 	%rd18, %rd1, %rd17;
	mov.b16 	%rs4, 0;
	st.local.u8 	[%rd18], %rs4;
	mov.u32 	%r23, %tid.x;
	cvt.u64.u32 	%rd19, %r23;
	add.s64 	%rd20, %rd1, %rd19;
	st.local.u8 	[%rd20], %rs4;
	mul.wide.u32 	%rd21, %r22, 8;
	add.s64 	%rd22, %rd16, %rd21;
	ld.global.f64 	%fd1, [%rd22];
	add.s32 	%r24, %r21, %r23;
	mul.wide.u32 	%rd23, %r24, 8;
	add.s64 	%rd24, %rd16, %rd23;
	ld.global.f64 	%fd2, [%rd24];
	mul.f64 	%fd3, %fd1, %fd2;
	add.s32 	%r25, %r22, %r23;
	setp.lt.u32 	%p9, %r22, %r23;
	selp.s32 	%r26, -1, 0, %p9;
	add.s32 	%r27, %r25, %r26;
	mad.lo.s32 	%r28, %r22, %r21, %r23;
	mul.wide.u32 	%rd25, %r28, 8;
	add.s64 	%rd26, %rd9, %rd25;
	{ // callseq 6, 0
	.param .b64 param0;
	st.param.b64 	[param0], %rd8;
	.param .b64 param1;
	st.param.b64 	[param1], %rd26;
	.param .b64 param2;
	st.param.b64 	[param2], %rd10;
	.param .b32 param3;
	st.param.b32 	[param3], %r21;
	.param .b64 param4;
	st.param.f64 	[param4], %fd3;
	.param .b32 param5;
	st.param.b32 	[param5], %r27;
	.param .b32 param6;
	st.param.b32 	[param6], 2;
	call.uni 
	_Z20nextPermutationBlockPdS_PbidiPii, 
	(
	param0, 
	param1, 
	param2, 
	param3, 
	param4, 
	param5, 
	param6
	);
	} // callseq 6
	ret;

}
.func  (.param .b64 func_retval0) __internal_accurate_pow(
	.param .b64 __internal_accurate_pow_param_0
)
{
	.reg .pred 	%p<8>;
	.reg .b32 	%r<46>;
	.reg .b32 	%f<3>;
	.reg .b64 	%fd<109>;

	ld.param.f64 	%fd10, [__internal_accurate_pow_param_0];
	mov.f64 	%fd11, 0d3FF0000000000000;
	{
	.reg .b32 %temp; 
	mov.b64 	{%temp, %r8}, %fd11;
	}
	{
	.reg .b32 %temp; 
	mov.b64 	{%r9, %temp}, %fd11;
	}
	shr.u32 	%r10, %r8, 20;
	setp.lt.u32 	%p1, %r8, 1048576;
	mov.f64 	%fd12, 0d4350000000000000;
	{
	.reg .b32 %temp; 
	mov.b64 	{%temp, %r11}, %fd12;
	}
	{
	.reg .b32 %temp; 
	mov.b64 	{%r12, %temp}, %fd12;
	}
	shr.u32 	%r13, %r11, 20;
	add.s32 	%r14, %r13, -54;
	selp.b32 	%r15, %r12, %r9, %p1;
	selp.b32 	%r16, %r11, %r8, %p1;
	selp.b32 	%r1, %r14, %r10, %p1;
	add.s32 	%r45, %r1, -1023;
	and.b32  	%r17, %r16, -2146435073;
	or.b32  	%r18, %r17, 1072693248;
	mov.b64 	%fd107, {%r15, %r18};
	setp.lt.u32 	%p2, %r18, 1073127583;
	@%p2 bra 	$L__BB3_2;
	{
	.reg .b32 %temp; 
	mov.b64 	{%r19, %temp}, %fd107;
	}
	{
	.reg .b32 %temp; 
	mov.b64 	{%temp, %r20}, %fd107;
	}
	add.s32 	%r21, %r20, -1048576;
	mov.b64 	%fd107, {%r19, %r21};
	add.s32 	%r45, %r1, -1022;
$L__BB3_2:
	add.f64 	%fd13, %fd107, 0dBFF0000000000000;
	add.f64 	%fd14, %fd107, 0d3FF0000000000000;
	rcp.approx.ftz.f64 	%fd15, %fd14;
	neg.f64 	%fd16, %fd14;
	fma.rn.f64 	%fd17, %fd16, %fd15, 0d3FF0000000000000;
	fma.rn.f64 	%fd18, %fd17, %fd17, %fd17;
	fma.rn.f64 	%fd19, %fd18, %fd15, %fd15;
	mul.f64 	%fd20, %fd13, %fd19;
	fma.rn.f64 	%fd21, %fd13, %fd19, %fd20;
	mul.f64 	%fd22, %fd21, %fd21;
	fma.rn.f64 	%fd23, %fd22, 0d3EB0F5FF7D2CAFE2, 0d3ED0F5D241AD3B5A;
	fma.rn.f64 	%fd24, %fd23, %fd22, 0d3EF3B20A75488A3F;
	fma.rn.f64 	%fd25, %fd24, %fd22, 0d3F1745CDE4FAECD5;
	fma.rn.f64 	%fd26, %fd25, %fd22, 0d3F3C71C7258A578B;
	fma.rn.f64 	%fd27, %fd26, %fd22, 0d3F6249249242B910;
	fma.rn.f64 	%fd28, %fd27, %fd22, 0d3F89999999999DFB;
	sub.f64 	%fd29, %fd13, %fd21;
	add.f64 	%fd30, %fd29, %fd29;
	neg.f64 	%fd31, %fd21;
	fma.rn.f64 	%fd32, %fd31, %fd13, %fd30;
	mul.f64 	%fd33, %fd19, %fd32;
	fma.rn.f64 	%fd34, %fd22, %fd28, 0d3FB5555555555555;
	mov.f64 	%fd35, 0d3FB5555555555555;
	sub.f64 	%fd36, %fd35, %fd34;
	fma.rn.f64 	%fd37, %fd22, %fd28, %fd36;
	add.f64 	%fd38, %fd37, 0dBC46A4CB00B9E7B0;
	add.f64 	%fd39, %fd34, %fd38;
	sub.f64 	%fd40, %fd34, %fd39;
	add.f64 	%fd41, %fd38, %fd40;
	mul.rn.f64 	%fd42, %fd21, %fd21;
	neg.f64 	%fd43, %fd42;
	fma.rn.f64 	%fd44, %fd21, %fd21, %fd43;
	{
	.reg .b32 %temp; 
	mov.b64 	{%r22, %temp}, %fd33;
	}
	{
	.reg .b32 %temp; 
	mov.b64 	{%temp, %r23}, %fd33;
	}
	add.s32 	%r24, %r23, 1048576;
	mov.b64 	%fd45, {%r22, %r24};
	fma.rn.f64 	%fd46, %fd21, %fd45, %fd44;
	mul.rn.f64 	%fd47, %fd42, %fd21;
	neg.f64 	%fd48, %fd47;
	fma.rn.f64 	%fd49, %fd42, %fd21, %fd48;
	fma.rn.f64 	%fd50, %fd42, %fd33, %fd49;
	fma.rn.f64 	%fd51, %fd46, %fd21, %fd50;
	mul.rn.f64 	%fd52, %fd39, %fd47;
	neg.f64 	%fd53, %fd52;
	fma.rn.f64 	%fd54, %fd39, %fd47, %fd53;
	fma.rn.f64 	%fd55, %fd39, %fd51, %fd54;
	fma.rn.f64 	%fd56, %fd41, %fd47, %fd55;
	add.f64 	%fd57, %fd52, %fd56;
	sub.f64 	%fd58, %fd52, %fd57;
	add.f64 	%fd59, %fd56, %fd58;
	add.f64 	%fd60, %fd21, %fd57;
	sub.f64 	%fd61, %fd21, %fd60;
	add.f64 	%fd62, %fd57, %fd61;
	add.f64 	%fd63, %fd59, %fd62;
	add.f64 	%fd64, %fd33, %fd63;
	add.f64 	%fd65, %fd60, %fd64;
	sub.f64 	%fd66, %fd60, %fd65;
	add.f64 	%fd67, %fd64, %fd66;
	xor.b32  	%r25, %r45, -2147483648;
	mov.b32 	%r26, 1127219200;
	mov.b64 	%fd68, {%r25, %r26};
	mov.b32 	%r27, -2147483648;
	mov.b64 	%fd69, {%r27, %r26};
	sub.f64 	%fd70, %fd68, %fd69;
	fma.rn.f64 	%fd71, %fd70, 0d3FE62E42FEFA39EF, %fd65;
	fma.rn.f64 	%fd72, %fd70, 0dBFE62E42FEFA39EF, %fd71;
	sub.f64 	%fd73, %fd72, %fd65;
	sub.f64 	%fd74, %fd67, %fd73;
	fma.rn.f64 	%fd75, %fd70, 0d3C7ABC9E3B39803F, %fd74;
	add.f64 	%fd76, %fd71, %fd75;
	sub.f64 	%fd77, %fd71, %fd76;
	add.f64 	%fd78, %fd75, %fd77;
	{
	.reg .b32 %temp; 
	mov.b64 	{%temp, %r28}, %fd10;
	}
	{
	.reg .b32 %temp; 
	mov.b64 	{%r29, %temp}, %fd10;
	}
	shl.b32 	%r30, %r28, 1;
	setp.gt.u32 	%p3, %r30, -33554433;
	and.b32  	%r31, %r28, -15728641;
	selp.b32 	%r32, %r31, %r28, %p3;
	mov.b64 	%fd79, {%r29, %r32};
	mul.rn.f64 	%fd80, %fd76, %fd79;
	neg.f64 	%fd81, %fd80;
	fma.rn.f64 	%fd82, %fd76, %fd79, %fd81;
	fma.rn.f64 	%fd83, %fd78, %fd79, %fd82;
	add.f64 	%fd4, %fd80, %fd83;
	sub.f64 	%fd84, %fd80, %fd4;
	add.f64 	%fd5, %fd83, %fd84;
	fma.rn.f64 	%fd85, %fd4, 0d3FF71547652B82FE, 0d4338000000000000;
	{
	.reg .b32 %temp; 
	mov.b64 	{%r5, %temp}, %fd85;
	}
	mov.f64 	%fd86, 0dC338000000000000;
	add.rn.f64 	%fd87, %fd85, %fd86;
	fma.rn.f64 	%fd88, %fd87, 0dBFE62E42FEFA39EF, %fd4;
	fma.rn.f64 	%fd89, %fd87, 0dBC7ABC9E3B39803F, %fd88;
	fma.rn.f64 	%fd90, %fd89, 0d3E5ADE1569CE2BDF, 0d3E928AF3FCA213EA;
	fma.rn.f64 	%fd91, %fd90, %fd89, 0d3EC71DEE62401315;
	fma.rn.f64 	%fd92, %fd91, %fd89, 0d3EFA01997C89EB71;
	fma.rn.f64 	%fd93, %fd92, %fd89, 0d3F2A01A014761F65;
	fma.rn.f64 	%fd94, %fd93, %fd89, 0d3F56C16C1852B7AF;
	fma.rn.f64 	%fd95, %fd94, %fd89, 0d3F81111111122322;
	fma.rn.f64 	%fd96, %fd95, %fd89, 0d3FA55555555502A1;
	fma.rn.f64 	%fd97, %fd96, %fd89, 0d3FC5555555555511;
	fma.rn.f64 	%fd98, %fd97, %fd89, 0d3FE000000000000B;
	fma.rn.f64 	%fd99, %fd98, %fd89, 0d3FF0000000000000;
	fma.rn.f64 	%fd100, %fd99, %fd89, 0d3FF0000000000000;
	{
	.reg .b32 %temp; 
	mov.b64 	{%r6, %temp}, %fd100;
	}
	{
	.reg .b32 %temp; 
	mov.b64 	{%temp, %r7}, %fd100;
	}
	shl.b32 	%r33, %r5, 20;
	add.s32 	%r34, %r33, %r7;
	mov.b64 	%fd108, {%r6, %r34};
	{
	.reg .b32 %temp; 
	mov.b64 	{%temp, %r35}, %fd4;
	}
	mov.b32 	%f2, %r35;
	abs.f32 	%f1, %f2;
	setp.lt.f32 	%p4, %f1, 0f4086232B;
	@%p4 bra 	$L__BB3_5;
	setp.lt.f64 	%p5, %fd4, 0d0000000000000000;
	add.f64 	%fd101, %fd4, 0d7FF0000000000000;
	selp.f64 	%fd108, 0d0000000000000000, %fd101, %p5;
	setp.geu.f32 	%p6, %f1, 0f40874800;
	@%p6 bra 	$L__BB3_5;
	shr.u32 	%r36, %r5, 31;
	add.s32 	%r37, %r5, %r36;
	shr.s32 	%r38, %r37, 1;
	shl.b32 	%r39, %r38, 20;
	add.s32 	%r40, %r7, %r39;
	mov.b64 	%fd102, {%r6, %r40};
	sub.s32 	%r41, %r5, %r38;
	shl.b32 	%r42, %r41, 20;
	add.s32 	%r43, %r42, 1072693248;
	mov.b32 	%r44, 0;
	mov.b64 	%fd103, {%r44, %r43};
	mul.f64 	%fd108, %fd103, %fd102;
$L__BB3_5:
	abs.f64 	%fd104, %fd108;
	setp.eq.f64 	%p7, %fd104, 0d7FF0000000000000;
	fma.rn.f64 	%fd105, %fd108, %fd5, %fd108;
	selp.f64 	%fd106, %fd108, %fd105, %p7;
	st.param.f64 	[func_retval0], %fd106;
	ret;

}


// ===== COMPILED SASS (sm_100) =====

	.target	sm_100

	.elftype	@"ET_EXEC"


//--------------------- .note.nv.tkinfo           --------------------------
	.section	.note.nv.tkinfo,"",@"SHT_NOTE"
	.sectionflags	@"SHF_NOTE_NV_TKINFO"
	.tkinfo
        /*0018*/ 	.word	0x00000002
        /*0030*/ 	.string	""
        /*0030*/ 	.string	"ptxas"
        /*0030*/ 	.string	"Cuda compilation tools, release 13.0, V13.0.88"
        /*0030*/ 	.string	"Build cuda_13.0.r13.0/compiler.36424714_0"
        /*0030*/ 	.string	"-arch sm_100 -m 64 "



//--------------------- .note.nv.cuinfo           --------------------------
	.section	.note.nv.cuinfo,"",@"SHT_NOTE"
	.sectionflags	@"SHF_NOTE_NV_CUINFO"
        /*0018*/ 	.short	0x0002
        /*001a*/ 	.short	0x0064
        /*001c*/ 	.short	0x0082
	.zero		2


//--------------------- .nv.info                  --------------------------
	.section	.nv.info,"",@"SHT_CUDA_INFO"
	.align	4


	//----- nvinfo : EIATTR_REGCOUNT
	.align		4
        /*0000*/ 	.byte	0x04, 0x2f
        /*0002*/ 	.short	(.L_1 - .L_0)
	.align		4
.L_0:
        /*0004*/ 	.word	index@(_Z15addPermutationsPdS_Pi)
        /*0008*/ 	.word	0x00000014


	//----- nvinfo : EIATTR_FRAME_SIZE
	.align		4
.L_1:
        /*000c*/ 	.byte	0x04, 0x11
        /*000e*/ 	.short	(.L_3 - .L_2)
	.align		4
.L_2:
        /*0010*/ 	.word	index@(_Z15addPermutationsPdS_Pi)
        /*0014*/ 	.word	0x00000000


	//----- nvinfo : EIATTR_REGCOUNT
	.align		4
.L_3:
        /*0018*/ 	.byte	0x04, 0x2f
        /*001a*/ 	.short	(.L_5 - .L_4)
	.align		4
.L_4:
        /*001c*/ 	.word	index@(_Z12permutationsPdS_)
        /*0020*/ 	.word	0x00000038


	//----- nvinfo : EIATTR_FRAME_SIZE
	.align		4
.L_5:
        /*0024*/ 	.byte	0x04, 0x11
        /*0026*/ 	.short	(.L_7 - .L_6)
	.align		4
.L_6:
        /*0028*/ 	.word	index@($_Z12permutationsPdS_$__internal_accurate_pow)
        /*002c*/ 	.word	0x00000068


	//----- nvinfo : EIATTR_FRAME_SIZE
	.align		4
.L_7:
        /*0030*/ 	.byte	0x04, 0x11
        /*0032*/ 	.short	(.L_9 - .L_8)
	.align		4
.L_8:
        /*0034*/ 	.word	index@($_Z12permutationsPdS_$_Z20nextPermutationBlockPdS_PbidiPii)
        /*0038*/ 	.word	0x00000068


	//----- nvinfo : EIATTR_FRAME_SIZE
	.align		4
.L_9:
        /*003c*/ 	.byte	0x04, 0x11
        /*003e*/ 	.short	(.L_11 - .L_10)
	.align		4
.L_10:
        /*0040*/ 	.word	index@(_Z12permutationsPdS_)
        /*0044*/ 	.word	0x00000068


	//----- nvinfo : EIATTR_MIN_STACK_SIZE
	.align		4
.L_11:
        /*0048*/ 	.byte	0x04, 0x12
        /*004a*/ 	.short	(.L_13 - .L_12)
	.align		4
.L_12:
        /*004c*/ 	.word	index@(_Z12permutationsPdS_)
        /*0050*/ 	.word	0x00000068


	//----- nvinfo : EIATTR_MIN_STACK_SIZE
	.align		4
.L_13:
        /*0054*/ 	.byte	0x04, 0x12
        /*0056*/ 	.short	(.L_15 - .L_14)
	.align		4
.L_14:
        /*0058*/ 	.word	index@(_Z15addPermutationsPdS_Pi)
        /*005c*/ 	.word	0x00000000
.L_15:


//--------------------- .nv.compat                --------------------------
	.section	.nv.compat,"",@"SHT_CUDA_COMPAT_INFO"
	.align	4
        /*0000*/ 	.byte	0x02, 0x09, 0x00, 0x00, 0x02, 0x02, 0x01, 0x00, 0x02, 0x05, 0x05, 0x00, 0x03, 0x07, 0x01, 0x01
        /*0010*/ 	.byte	0x02, 0x03, 0x00, 0x00, 0x02, 0x06, 0x01, 0x00, 0x04, 0x0b, 0x08, 0x00, 0x01, 0x00, 0x00, 0x00
        /*0020*/ 	.byte	0x00, 0x00, 0x00, 0x00


//--------------------- .nv.info._Z12permutationsPdS_ --------------------------
	.section	.nv.info._Z12permutationsPdS_,"",@"SHT_CUDA_INFO"
	.sectionflags	@""
	.align	4


	//----- nvinfo : EIATTR_CUDA_API_VERSION
	.align		4
        /*0000*/ 	.byte	0x04, 0x37
        /*0002*/ 	.short	(.L_17 - .L_16)
.L_16:
        /*0004*/ 	.word	0x00000082


	//----- nvinfo : EIATTR_KPARAM_INFO
	.align		4
.L_17:
        /*0008*/ 	.byte	0x04, 0x17
        /*000a*/ 	.short	(.L_19 - .L_18)
.L_18:
        /*000c*/ 	.word	0x00000000
        /*0010*/ 	.short	0x0001
        /*0012*/ 	.short	0x0008
        /*0014*/ 	.byte	0x00, 0xf5, 0x21, 0x00


	//----- nvinfo : EIATTR_KPARAM_INFO
	.align		4
.L_19:
        /*0018*/ 	.byte	0x04, 0x17
        /*001a*/ 	.short	(.L_21 - .L_20)
.L_20:
        /*001c*/ 	.word	0x00000000
        /*0020*/ 	.short	0x0000
        /*0022*/ 	.short	0x0000
        /*0024*/ 	.byte	0x00, 0xf5, 0x21, 0x00


	//----- nvinfo : EIATTR_SPARSE_MMA_MASK
	.align		4
.L_21:
        /*0028*/ 	.byte	0x03, 0x50
        /*002a*/ 	.short	0x0000


	//----- nvinfo : EIATTR_MAXREG_COUNT
	.align		4
        /*002c*/ 	.byte	0x03, 0x1b
        /*002e*/ 	.short	0x00ff


	//----- nvinfo : EIATTR_MERCURY_ISA_VERSION
	.align		4
        /*0030*/ 	.byte	0x03, 0x5f
        /*0032*/ 	.short	0x0101


	//----- nvinfo : EIATTR_VRC_CTA_INIT_COUNT
	.align		4
        /*0034*/ 	.byte	0x02, 0x4a
	.zero		1
	.zero		1


	//----- nvinfo : EIATTR_EXIT_INSTR_OFFSETS
	.align		4
        /*0038*/ 	.byte	0x04, 0x1c
        /*003a*/ 	.short	(.L_23 - .L_22)


	//   ....[0]....
.L_22:
        /*003c*/ 	.word	0x000005d0


	//----- nvinfo : EIATTR_CRS_STACK_SIZE
	.align		4
.L_23:
        /*0040*/ 	.byte	0x04, 0x1e
        /*0042*/ 	.short	(.L_25 - .L_24)
.L_24:
        /*0044*/ 	.word	0x00000000


	//----- nvinfo : EIATTR_CBANK_PARAM_SIZE
	.align		4
.L_25:
        /*0048*/ 	.byte	0x03, 0x19
        /*004a*/ 	.short	0x0010


	//----- nvinfo : EIATTR_PARAM_CBANK
	.align		4
        /*004c*/ 	.byte	0x04, 0x0a
        /*004e*/ 	.short	(.L_27 - .L_26)
	.align		4
.L_26:
        /*0050*/ 	.word	index@(.nv.constant0._Z12permutationsPdS_)
        /*0054*/ 	.short	0x0380
        /*0056*/ 	.short	0x0010


	//----- nvinfo : EIATTR_SW_WAR
	.align		4
.L_27:
        /*0058*/ 	.byte	0x04, 0x36
        /*005a*/ 	.short	(.L_29 - .L_28)
.L_28:
        /*005c*/ 	.word	0x00000008
.L_29:


//--------------------- .nv.info._Z15addPermutationsPdS_Pi --------------------------
	.section	.nv.info._Z15addPermutationsPdS_Pi,"",@"SHT_CUDA_INFO"
	.sectionflags	@""
	.align	4


	//----- nvinfo : EIATTR_CUDA_API_VERSION
	.align		4
        /*0000*/ 	.byte	0x04, 0x37
        /*0002*/ 	.short	(.L_31 - .L_30)
.L_30:
        /*0004*/ 	.word	0x00000082


	//----- nvinfo : EIATTR_KPARAM_INFO
	.align		4
.L_31:
        /*0008*/ 	.byte	0x04, 0x17
        /*000a*/ 	.short	(.L_33 - .L_32)
.L_32:
        /*000c*/ 	.word	0x00000000
        /*0010*/ 	.short	0x0002
        /*0012*/ 	.short	0x0010
        /*0014*/ 	.byte	0x00, 0xf5, 0x21, 0x00


	//----- nvinfo : EIATTR_KPARAM_INFO
	.align		4
.L_33:
        /*0018*/ 	.byte	0x04, 0x17
        /*001a*/ 	.short	(.L_35 - .L_34)
.L_34:
        /*001c*/ 	.word	0x00000000
        /*0020*/ 	.short	0x0001
        /*0022*/ 	.short	0x0008
        /*0024*/ 	.byte	0x00, 0xf5, 0x21, 0x00


	//----- nvinfo : EIATTR_KPARAM_INFO
	.align		4
.L_35:
        /*0028*/ 	.byte	0x04, 0x17
        /*002a*/ 	.short	(.L_37 - .L_36)
.L_36:
        /*002c*/ 	.word	0x00000000
        /*0030*/ 	.short	0x0000
        /*0032*/ 	.short	0x0000
        /*0034*/ 	.byte	0x00, 0xf5, 0x21, 0x00


	//----- nvinfo : EIATTR_SPARSE_MMA_MASK
	.align		4
.L_37:
        /*0038*/ 	.byte	0x03, 0x50
        /*003a*/ 	.short	0x0000


	//----- nvinfo : EIATTR_MAXREG_COUNT
	.align		4
        /*003c*/ 	.byte	0x03, 0x1b
        /*003e*/ 	.short	0x00ff


	//----- nvinfo : EIATTR_MERCURY_ISA_VERSION
	.align		4
        /*0040*/ 	.byte	0x03, 0x5f
        /*0042*/ 	.short	0x0101


	//----- nvinfo : EIATTR_VRC_CTA_INIT_COUNT
	.align		4
        /*0044*/ 	.byte	0x02, 0x4a
	.zero		1
	.zero		1


	//----- nvinfo : EIATTR_EXIT_INSTR_OFFSETS
	.align		4
        /*0048*/ 	.byte	0x04, 0x1c
        /*004a*/ 	.short	(.L_39 - .L_38)


	//   ....[0]....
.L_38:
        /*004c*/ 	.word	0x00000080


	//   ....[1]....
        /*0050*/ 	.word	0x000008d0


	//   ....[2]....
        /*0054*/ 	.word	0x000009b0


	//----- nvinfo : EIATTR_CBANK_PARAM_SIZE
	.align		4
.L_39:
        /*0058*/ 	.byte	0x03, 0x19
        /*005a*/ 	.short	0x0018


	//----- nvinfo : EIATTR_PARAM_CBANK
	.align		4
        /*005c*/ 	.byte	0x04, 0x0a
        /*005e*/ 	.short	(.L_41 - .L_40)
	.align		4
.L_40:
        /*0060*/ 	.word	index@(.nv.constant0._Z15addPermutationsPdS_Pi)
        /*0064*/ 	.short	0x0380
        /*0066*/ 	.short	0x0018


	//----- nvinfo : EIATTR_SW_WAR
	.align		4
.L_41:
        /*0068*/ 	.byte	0x04, 0x36
        /*006a*/ 	.short	(.L_43 - .L_42)
.L_42:
        /*006c*/ 	.word	0x00000008
.L_43:


//--------------------- .nv.callgraph             --------------------------
	.section	.nv.callgraph,"",@"SHT_CUDA_CALLGRAPH"
	.align	4
	.sectionentsize	8
	.align		4
        /*0000*/ 	.word	0x00000000
	.align		4
        /*0004*/ 	.word	0xffffffff
	.align		4
        /*0008*/ 	.word	0x00000000
	.align		4
        /*000c*/ 	.word	0xfffffffe
	.align		4
        /*0010*/ 	.word	0x00000000
	.align		4
        /*0014*/ 	.word	0xfffffffd
	.align		4
        /*0018*/ 	.word	0x00000000
	.align		4
        /*001c*/ 	.word	0xfffffffc


//--------------------- .text._Z12permutationsPdS_ --------------------------
	.section	.text._Z12permutationsPdS_,"ax",@progbits
	.align	128
        .global         _Z12permutationsPdS_
        .type           _Z12permutationsPdS_,@function
        .size           _Z12permutationsPdS_,(.L_x_35 - _Z12permutationsPdS_)
        .other          _Z12permutationsPdS_,@"STO_CUDA_ENTRY STV_DEFAULT"
_Z12permutationsPdS_:
.text._Z12permutationsPdS_:
[----:B------:R-:W0:Y:S01]  /*0000*/  LDC R1, c[0x0][0x37c] ;  /* 0x0000df00ff017b82 */ /* 0x000e220000000800 */
[----:B------:R-:W1:Y:S01]  /*0010*/  LDCU UR8, c[0x0][0x2fc] ;  /* 0x00005f80ff0877ac */ /* 0x000e620008000800 */
[----:B0-----:R-:W-:Y:S02]  /*0020*/  VIADD R1, R1, 0xffffff98 ;  /* 0xffffff9801017836 */ /* 0x001fe40000000000 */
[----:B------:R-:W-:Y:S01]  /*0030*/  IMAD.MOV.U32 R0, RZ, RZ, RZ ;  /* 0x000000ffff007224 */ /* 0x000fe200078e00ff */
[----:B------:R-:W0:Y:S01]  /*0040*/  LDCU UR7, c[0x0][0x360] ;  /* 0x00006c00ff0777ac */ /* 0x000e220008000800 */
[----:B------:R-:W2:Y:S01]  /*0050*/  LDCU UR5, c[0x0][0x2f8] ;  /* 0x00005f00ff0577ac */ /* 0x000ea20008000800 */
[----:B------:R-:W3:Y:S01]  /*0060*/  LDCU.64 UR10, c[0x0][0x358] ;  /* 0x00006b00ff0a77ac */ /* 0x000ee20008000a00 */
[----:B0-----:R-:W-:Y:S02]  /*0070*/  UISETP.GE.U32.AND UP1, UPT, UR7, 0xf, UPT ;  /* 0x0000000f0700788c */ /* 0x001fe4000bf26070 */
[----:B------:R-:W-:Y:S01]  /*0080*/  UIADD3 UR4, UPT, UPT, UR7, 0x1, URZ ;  /* 0x0000000107047890 */ /* 0x000fe2000fffe0ff */
[----:B--2---:R-:W-:-:S03]  /*0090*/  IADD3 R8, P0, PT, R1, UR5, RZ ;  /* 0x0000000501087c10 */ /* 0x004fc6000ff1e0ff */
[----:B------:R-:W-:-:S04]  /*00a0*/  ULOP3.LUT UR6, UR4, 0xf, URZ, 0xc0, !UPT ;  /* 0x0000000f04067892 */ /* 0x000fc8000f8ec0ff */
[----:B------:R-:W-:Y:S01]  /*00b0*/  UISETP.NE.AND UP0, UPT, UR6, URZ, UPT ;  /* 0x000000ff0600728c */ /* 0x000fe2000bf05270 */
[----:B-1-3--:R-:W-:Y:S10]  /*00c0*/  BRA.U !UP1, `(.L_x_0) ;  /* 0x0000000109347547 */ /* 0x00aff4000b800000 */
[----:B------:R-:W-:Y:S01]  /*00d0*/  ULOP3.LUT UR7, UR4, 0xff0, URZ, 0xc0, !UPT ;  /* 0x00000ff004077892 */ /* 0x000fe2000f8ec0ff */
[----:B------:R-:W-:Y:S01]  /*00e0*/  HFMA2 R4, -RZ, RZ, 1.5318393707275390625e-05, 1.5318393707275390625e-05 ;  /* 0x01010101ff047431 */ /* 0x000fe200000001ff */
[----:B------:R-:W-:Y:S01]  /*00f0*/  ULOP3.LUT UR5, UR4, 0xfffffff0, URZ, 0xc0, !UPT ;  /* 0xfffffff004057892 */ /* 0x000fe2000f8ec0ff */
[----:B------:R-:W-:-:S03]  /*0100*/  VIADD R2, R1, 0x8 ;  /* 0x0000000801027836 */ /* 0x000fc60000000000 */
[----:B------:R-:W-:Y:S01]  /*0110*/  IMAD.U32 R0, RZ, RZ, UR7 ;  /* 0x00000007ff007e24 */ /* 0x000fe2000f8e00ff */
[----:B------:R-:W-:-:S12]  /*0120*/  UIADD3 UR5, UPT, UPT, -UR5, URZ, URZ ;  /* 0x000000ff05057290 */ /* 0x000fd8000fffe1ff */
.L_x_1:
[----:B------:R-:W-:Y:S01]  /*0130*/  UIADD3 UR5, UPT, UPT, UR5, 0x10, URZ ;  /* 0x0000001005057890 */ /* 0x000fe2000fffe0ff */
[----:B------:R-:W-:-:S03]  /*0140*/  IMAD.MOV.U32 R5, RZ, RZ, 0x1010101 ;  /* 0x01010101ff057424 */ /* 0x000fc600078e00ff */
[----:B------:R-:W-:Y:S02]  /*0150*/  UISETP.NE.AND UP1, UPT, UR5, URZ, UPT ;  /* 0x000000ff0500728c */ /* 0x000fe4000bf25270 */
[----:B------:R-:W-:Y:S04]  /*0160*/  STL.64 [R2+-0x8], R4 ;  /* 0xfffff80402007387 */ /* 0x000fe80000100a00 */
[----:B------:R0:W-:Y:S02]  /*0170*/  STL.64 [R2], R4 ;  /* 0x0000000402007387 */ /* 0x0001e40000100a00 */
[----:B0-----:R-:W-:Y:S01]  /*0180*/  VIADD R2, R2, 0x10 ;  /* 0x0000001002027836 */ /* 0x001fe20000000000 */
[----:B------:R-:W-:Y:S06]  /*0190*/  BRA.U UP1, `(.L_x_1) ;  /* 0xfffffffd01e47547 */ /* 0x000fec000b83ffff */
.L_x_0:
[----:B------:R-:W-:Y:S01]  /*01a0*/  IADD3.X R9, PT, PT, RZ, UR8, RZ, P0, !PT ;  /* 0x00000008ff097c10 */ /* 0x000fe200087fe4ff */
[----:B------:R-:W-:Y:S06]  /*01b0*/  BRA.U !UP0, `(.L_x_2) ;  /* 0x0000000108907547 */ /* 0x000fec000b800000 */
[----:B------:R-:W-:Y:S02]  /*01c0*/  UISETP.GE.U32.AND UP0, UPT, UR6, 0x8, UPT ;  /* 0x000000080600788c */ /* 0x000fe4000bf06070 */
[----:B------:R-:W-:-:S04]  /*01d0*/  ULOP3.LUT UR5, UR4, 0x7, URZ, 0xc0, !UPT ;  /* 0x0000000704057892 */ /* 0x000fc8000f8ec0ff */
[----:B------:R-:W-:-:S03]  /*01e0*/  UISETP.NE.AND UP1, UPT, UR5, URZ, UPT ;  /* 0x000000ff0500728c */ /* 0x000fc6000bf25270 */
[----:B------:R-:W-:Y:S08]  /*01f0*/  BRA.U !UP0, `(.L_x_3) ;  /* 0x00000001082c7547 */ /* 0x000ff0000b800000 */
[----:B------:R-:W-:Y:S02]  /*0200*/  IMAD.MOV.U32 R3, RZ, RZ, 0x1 ;  /* 0x00000001ff037424 */ /* 0x000fe400078e00ff */
[----:B------:R-:W-:Y:S02]  /*0210*/  IMAD.IADD R2, R1, 0x1, R0 ;  /* 0x0000000101027824 */ /* 0x000fe400078e0200 */
[----:B------:R-:W-:-:S03]  /*0220*/  VIADD R0, R0, 0x8 ;  /* 0x0000000800007836 */ /* 0x000fc60000000000 */
[----:B------:R0:W-:Y:S04]  /*0230*/  STL.U8 [R2], R3 ;  /* 0x0000000302007387 */ /* 0x0001e80000100000 */
[----:B------:R0:W-:Y:S04]  /*0240*/  STL.U8 [R2+0x1], R3 ;  /* 0x0000010302007387 */ /* 0x0001e80000100000 */
[----:B------:R0:W-:Y:S04]  /*0250*/  STL.U8 [R2+0x2], R3 ;  /* 0x0000020302007387 */ /* 0x0001e80000100000 */
[----:B------:R0:W-:Y:S04]  /*0260*/  STL.U8 [R2+0x3], R3 ;  /* 0x0000030302007387 */ /* 0x0001e80000100000 */
[----:B------:R0:W-:Y:S04]  /*0270*/  STL.U8 [R2+0x4], R3 ;  /* 0x0000040302007387 */ /* 0x0001e80000100000 */
[----:B------:R0:W-:Y:S04]  /*0280*/  STL.U8 [R2+0x5], R3 ;  /* 0x0000050302007387 */ /* 0x0001e80000100000 */
[----:B------:R0:W-:Y:S04]  /*0290*/  STL.U8 [R2+0x6], R3 ;  /* 0x0000060302007387 */ /* 0x0001e80000100000 */
[----:B------:R0:W-:Y:S02]  /*02a0*/  STL.U8 [R2+0x7], R3 ;  /* 0x0000070302007387 */ /* 0x0001e40000100000 */
.L_x_3:
[----:B------:R-:W-:Y:S05]  /*02b0*/  BRA.U !UP1, `(.L_x_2) ;  /* 0x0000000109507547 */ /* 0x000fea000b800000 */
[----:B------:R-:W-:Y:S02]  /*02c0*/  UISETP.GE.U32.AND UP0, UPT, UR5, 0x4, UPT ;  /* 0x000000040500788c */ /* 0x000fe4000bf06070 */
[----:B------:R-:W-:-:S04]  /*02d0*/  ULOP3.LUT UR4, UR4, 0x3, URZ, 0xc0, !UPT ;  /* 0x0000000304047892 */ /* 0x000fc8000f8ec0ff */
[----:B------:R-:W-:-:S03]  /*02e0*/  UISETP.NE.AND UP1, UPT, UR4, URZ, UPT ;  /* 0x000000ff0400728c */ /* 0x000fc6000bf25270 */
[----:B------:R-:W-:Y:S08]  /*02f0*/  BRA.U !UP0, `(.L_x_4) ;  /* 0x00000001081c7547 */ /* 0x000ff0000b800000 */
[----:B0-----:R-:W-:Y:S01]  /*0300*/  MOV R3, 0x1 ;  /* 0x0000000100037802 */ /* 0x001fe20000000f00 */
[----:B------:R-:W-:Y:S02]  /*0310*/  IMAD.IADD R2, R1, 0x1, R0 ;  /* 0x0000000101027824 */ /* 0x000fe400078e0200 */
[----:B------:R-:W-:-:S03]  /*0320*/  VIADD R0, R0, 0x4 ;  /* 0x0000000400007836 */ /* 0x000fc60000000000 */
[----:B------:R1:W-:Y:S04]  /*0330*/  STL.U8 [R2], R3 ;  /* 0x0000000302007387 */ /* 0x0003e80000100000 */
[----:B------:R1:W-:Y:S04]  /*0340*/  STL.U8 [R2+0x1], R3 ;  /* 0x0000010302007387 */ /* 0x0003e80000100000 */
[----:B------:R1:W-:Y:S04]  /*0350*/  STL.U8 [R2+0x2], R3 ;  /* 0x0000020302007387 */ /* 0x0003e80000100000 */
[----:B------:R1:W-:Y:S02]  /*0360*/  STL.U8 [R2+0x3], R3 ;  /* 0x0000030302007387 */ /* 0x0003e40000100000 */
.L_x_4:
[----:B------:R-:W-:Y:S05]  /*0370*/  BRA.U !UP1, `(.L_x_2) ;  /* 0x0000000109207547 */ /* 0x000fea000b800000 */
[----:B01----:R-:W-:Y:S01]  /*0380*/  IMAD.MOV.U32 R2, RZ, RZ, 0x1 ;  /* 0x00000001ff027424 */ /* 0x003fe200078e00ff */
[----:B------:R-:W-:Y:S01]  /*0390*/  IADD3 R0, PT, PT, R1, R0, RZ ;  /* 0x0000000001007210 */ /* 0x000fe20007ffe0ff */
[----:B------:R-:W-:-:S12]  /*03a0*/  UIADD3 UR4, UPT, UPT, -UR4, URZ, URZ ;  /* 0x000000ff04047290 */ /* 0x000fd8000fffe1ff */
.L_x_5:
[----:B------:R-:W-:Y:S01]  /*03b0*/  UIADD3 UR4, UPT, UPT, UR4, 0x1, URZ ;  /* 0x0000000104047890 */ /* 0x000fe2000fffe0ff */
[----:B------:R0:W-:Y:S03]  /*03c0*/  STL.U8 [R0], R2 ;  /* 0x0000000200007387 */ /* 0x0001e60000100000 */
[----:B------:R-:W-:Y:S01]  /*03d0*/  UISETP.NE.AND UP0, UPT, UR4, URZ, UPT ;  /* 0x000000ff0400728c */ /* 0x000fe2000bf05270 */
[----:B0-----:R-:W-:-:S08]  /*03e0*/  VIADD R0, R0, 0x1 ;  /* 0x0000000100007836 */ /* 0x001fd00000000000 */
[----:B------:R-:W-:Y:S05]  /*03f0*/  BRA.U UP0, `(.L_x_5) ;  /* 0xfffffffd00ec7547 */ /* 0x000fea000b83ffff */
.L_x_2:
[----:B01----:R-:W0:Y:S01]  /*0400*/  S2R R3, SR_TID.X ;  /* 0x0000000000037919 */ /* 0x003e220000002100 */
[----:B------:R-:W1:Y:S01]  /*0410*/  LDC.64 R10, c[0x0][0x380] ;  /* 0x0000e000ff0a7b82 */ /* 0x000e620000000a00 */
[----:B------:R-:W0:Y:S01]  /*0420*/  LDCU UR4, c[0x0][0x370] ;  /* 0x00006e00ff0477ac */ /* 0x000e220008000800 */
[----:B------:R-:W1:Y:S01]  /*0430*/  S2R R0, SR_CTAID.X ;  /* 0x0000000000007919 */ /* 0x000e620000002500 */
[----:B------:R-:W2:Y:S05]  /*0440*/  LDCU.64 UR6, c[0x0][0x380] ;  /* 0x00007000ff0677ac */ /* 0x000eaa0008000a00 */
[----:B------:R-:W3:Y:S01]  /*0450*/  LDC.64 R14, c[0x0][0x388] ;  /* 0x0000e200ff0e7b82 */ /* 0x000ee20000000a00 */
[----:B0-----:R-:W-:-:S02]  /*0460*/  VIADD R5, R3, UR4 ;  /* 0x0000000403057c36 */ /* 0x001fc40008000000 */
[----:B-1----:R-:W-:-:S04]  /*0470*/  IMAD.WIDE.U32 R6, R0, 0x8, R10 ;  /* 0x0000000800067825 */ /* 0x002fc800078e000a */
[----:B------:R-:W-:Y:S02]  /*0480*/  IMAD.WIDE.U32 R10, R5, 0x8, R10 ;  /* 0x00000008050a7825 */ /* 0x000fe400078e000a */
[----:B------:R-:W4:Y:S04]  /*0490*/  LDG.E.64 R6, desc[UR10][R6.64] ;  /* 0x0000000a06067981 */ /* 0x000f28000c1e1b00 */
[----:B------:R-:W4:Y:S01]  /*04a0*/  LDG.E.64 R10, desc[UR10][R10.64] ;  /* 0x0000000a0a0a7981 */ /* 0x000f22000c1e1b00 */
[C---:B------:R-:W-:Y:S01]  /*04b0*/  IMAD.IADD R4, R1.reuse, 0x1, R0 ;  /* 0x0000000101047824 */ /* 0x040fe200078e0200 */
[-C--:B------:R-:W-:Y:S01]  /*04c0*/  IADD3 R2, PT, PT, R1, R3.reuse, RZ ;  /* 0x0000000301027210 */ /* 0x080fe20007ffe0ff */
[C---:B------:R-:W-:Y:S01]  /*04d0*/  IMAD.IADD R5, R0.reuse, 0x1, R3 ;  /* 0x0000000100057824 */ /* 0x040fe200078e0203 */
[----:B------:R-:W-:Y:S01]  /*04e0*/  ISETP.GE.U32.AND P0, PT, R0, R3, PT ;  /* 0x000000030000720c */ /* 0x000fe20003f06070 */
[----:B------:R-:W-:Y:S01]  /*04f0*/  IMAD.MOV.U32 R21, RZ, RZ, 0x0 ;  /* 0x00000000ff157424 */ /* 0x000fe200078e00ff */
[----:B------:R2:W-:Y:S01]  /*0500*/  STL.U8 [R4], RZ ;  /* 0x000000ff04007387 */ /* 0x0005e20000100000 */
[----:B------:R-:W-:-:S03]  /*0510*/  MOV R20, 0x5d0 ;  /* 0x000005d000147802 */ /* 0x000fc60000000f00 */
[----:B------:R0:W-:Y:S01]  /*0520*/  STL.U8 [R2], RZ ;  /* 0x000000ff02007387 */ /* 0x0001e20000100000 */
[----:B--2---:R-:W-:Y:S01]  /*0530*/  MOV R4, UR6 ;  /* 0x0000000600047c02 */ /* 0x004fe20008000f00 */
[----:B----4-:R-:W-:Y:S01]  /*0540*/  DMUL R12, R6, R10 ;  /* 0x0000000a060c7228 */ /* 0x010fe20000000000 */
[----:B------:R-:W-:Y:S01]  /*0550*/  IMAD R7, R0, UR4, R3 ;  /* 0x0000000400077c24 */ /* 0x000fe2000f8e0203 */
[----:B------:R-:W-:Y:S01]  /*0560*/  MOV R10, UR4 ;  /* 0x00000004000a7c02 */ /* 0x000fe20008000f00 */
[----:B------:R-:W-:Y:S02]  /*0570*/  VIADD R11, R5, 0xffffffff ;  /* 0xffffffff050b7836 */ /* 0x000fe40000000000 */
[----:B---3--:R-:W-:-:S04]  /*0580*/  IMAD.WIDE.U32 R6, R7, 0x8, R14 ;  /* 0x0000000807067825 */ /* 0x008fc800078e000e */
[----:B------:R-:W-:Y:S02]  /*0590*/  @P0 IMAD.MOV R11, RZ, RZ, R5 ;  /* 0x000000ffff0b0224 */ /* 0x000fe400078e0205 */
[----:B------:R-:W-:Y:S02]  /*05a0*/  IMAD.U32 R5, RZ, RZ, UR7 ;  /* 0x00000007ff057e24 */ /* 0x000fe4000f8e00ff */
[----:B0-----:R-:W-:-:S07]  /*05b0*/  IMAD.MOV.U32 R14, RZ, RZ, 0x2 ;  /* 0x00000002ff0e7424 */ /* 0x001fce00078e00ff */
[----:B------:R-:W-:Y:S05]  /*05c0*/  CALL.REL.NOINC `($_Z12permutationsPdS_$_Z20nextPermutationBlockPdS_PbidiPii) ;  /* 0x0000000000047944 */ /* 0x000fea0003c00000 */
[----:B------:R-:W-:Y:S05]  /*05d0*/  EXIT ;  /* 0x000000000000794d */ /* 0x000fea0003800000 */
        .type           $_Z12permutationsPdS_$_Z20nextPermutationBlockPdS_PbidiPii,@function
        .size           $_Z12permutationsPdS_$_Z20nextPermutationBlockPdS_PbidiPii,($_Z12permutationsPdS_$__internal_accurate_pow - $_Z12permutationsPdS_$_Z20nextPermutationBlockPdS_PbidiPii)
$_Z12permutationsPdS_$_Z20nextPermutationBlockPdS_PbidiPii:
[----:B------:R-:W-:-:S05]  /*05e0*/  VIADD R1, R1, 0xffffff90 ;  /* 0xffffff9001017836 */ /* 0x000fca0000000000 */
[----:B------:R-:W-:Y:S04]  /*05f0*/  STL [R1+0x68], R53 ;  /* 0x0000683501007387 */ /* 0x000fe80000100800 */
        /* <DEDUP_REMOVED lines=12> */
[----:B------:R-:W-:Y:S04]  /*06c0*/  STL [R1], R2 ;  /* 0x0000000201007387 */ /* 0x000fe80000100800 */
[----:B------:R0:W-:Y:S04]  /*06d0*/  STL [R1+0x3c], R30 ;  /* 0x00003c1e01007387 */ /* 0x0001e80000100800 */
[----:B------:R1:W-:Y:S04]  /*06e0*/  STL [R1+0x38], R29 ;  /* 0x0000381d01007387 */ /* 0x0003e80000100800 */
[----:B------:R2:W-:Y:S01]  /*06f0*/  STL [R1+0x34], R28 ;  /* 0x0000341c01007387 */ /* 0x0005e20000100800 */
[----:B0-----:R-:W0:Y:S05]  /*0700*/  BMOV.32.CLEAR R30, B8 ;  /* 0x00000000081e7355 */ /* 0x001e2a0000100000 */
[----:B-1----:R-:W1:Y:S05]  /*0710*/  BMOV.32.CLEAR R29, B7 ;  /* 0x00000000071d7355 */ /* 0x002e6a0000100000 */
[----:B--2---:R-:W2:Y:S05]  /*0720*/  BMOV.32.CLEAR R28, B6 ;  /* 0x00000000061c7355 */ /* 0x004eaa0000100000 */
[----:B------:R-:W-:Y:S01]  /*0730*/  BSSY.RECONVERGENT B8, `(.L_x_6) ;  /* 0x00000e1000087945 */ /* 0x000fe20003800200 */
[----:B------:R3:W-:Y:S04]  /*0740*/  STL [R1+0x58], R45 ;  /* 0x0000582d01007387 */ /* 0x0007e80000100800 */
[----:B------:R4:W-:Y:S04]  /*0750*/  STL [R1+0x54], R44 ;  /* 0x0000542c01007387 */ /* 0x0009e80000100800 */
[----:B------:R5:W-:Y:S01]  /*0760*/  STL [R1+0x50], R39 ;  /* 0x0000502701007387 */ /* 0x000be20000100800 */
[----:B---3--:R-:W-:-:S03]  /*0770*/  IMAD.MOV.U32 R45, RZ, RZ, R5 ;  /* 0x000000ffff2d7224 */ /* 0x008fc600078e0005 */
[----:B------:R3:W-:Y:S01]  /*0780*/  STL [R1+0x4c], R38 ;  /* 0x00004c2601007387 */ /* 0x0007e20000100800 */
[----:B----4-:R-:W-:-:S03]  /*0790*/  MOV R44, R4 ;  /* 0x00000004002c7202 */ /* 0x010fc60000000f00 */
[----:B------:R4:W-:Y:S01]  /*07a0*/  STL [R1+0x48], R37 ;  /* 0x0000482501007387 */ /* 0x0009e20000100800 */
[----:B-----5:R-:W-:-:S03]  /*07b0*/  MOV R39, R7 ;  /* 0x0000000700277202 */ /* 0x020fc60000000f00 */
[----:B------:R5:W-:Y:S01]  /*07c0*/  STL [R1+0x44], R36 ;  /* 0x0000442401007387 */ /* 0x000be20000100800 */
[----:B---3--:R-:W-:-:S03]  /*07d0*/  IMAD.MOV.U32 R38, RZ, RZ, R6 ;  /* 0x000000ffff267224 */ /* 0x008fc600078e0006 */
[----:B------:R3:W-:Y:S01]  /*07e0*/  STL [R1+0x1c], R22 ;  /* 0x00001c1601007387 */ /* 0x0007e20000100800 */
[----:B----4-:R-:W-:-:S03]  /*07f0*/  IMAD.MOV.U32 R37, RZ, RZ, R13 ;  /* 0x000000ffff257224 */ /* 0x010fc600078e000d */
[----:B------:R4:W-:Y:S01]  /*0800*/  STL [R1+0x10], R19 ;  /* 0x0000101301007387 */ /* 0x0009e20000100800 */
[----:B-----5:R-:W-:-:S03]  /*0810*/  IMAD.MOV.U32 R36, RZ, RZ, R12 ;  /* 0x000000ffff247224 */ /* 0x020fc600078e000c */
[----:B------:R5:W-:Y:S01]  /*0820*/  STL [R1+0xc], R18 ;  /* 0x00000c1201007387 */ /* 0x000be20000100800 */
[----:B---3--:R-:W-:-:S03]  /*0830*/  IMAD.MOV.U32 R22, RZ, RZ, R8 ;  /* 0x000000ffff167224 */ /* 0x008fc600078e0008 */
[----:B------:R3:W-:Y:S01]  /*0840*/  STL [R1+0x8], R17 ;  /* 0x0000081101007387 */ /* 0x0007e20000100800 */
[----:B----4-:R-:W-:Y:S01]  /*0850*/  IMAD.MOV.U32 R19, RZ, RZ, R9 ;  /* 0x000000ffff137224 */ /* 0x010fe200078e0009 */
[----:B-----5:R-:W-:Y:S02]  /*0860*/  MOV R18, R10 ;  /* 0x0000000a00127202 */ /* 0x020fe40000000f00 */
[----:B---3--:R-:W-:Y:S01]  /*0870*/  MOV R17, R11 ;  /* 0x0000000b00117202 */ /* 0x008fe20000000f00 */
[----:B------:R-:W3:Y:S01]  /*0880*/  LDC.64 R46, c[0x0][0x358] ;  /* 0x0000d600ff2e7b82 */ /* 0x000ee20000000a00 */
[----:B------:R-:W-:-:S13]  /*0890*/  ISETP.NE.AND P0, PT, R14, R18, PT ;  /* 0x000000120e00720c */ /* 0x000fda0003f05270 */
[----:B012---:R-:W-:Y:S05]  /*08a0*/  @!P0 BRA `(.L_x_7) ;  /* 0x0000000800c48947 */ /* 0x007fea0003800000 */
[----:B------:R-:W0:Y:S01]  /*08b0*/  LDCU UR4, c[0x0][0x2f8] ;  /* 0x00005f00ff0477ac */ /* 0x000e220008000800 */
[C---:B------:R-:W-:Y:S01]  /*08c0*/  ISETP.GE.U32.AND P0, PT, R18.reuse, 0x4, PT ;  /* 0x000000041200780c */ /* 0x040fe20003f06070 */
[----:B------:R-:W-:Y:S01]  /*08d0*/  BSSY.RECONVERGENT B7, `(.L_x_8) ;  /* 0x0000080000077945 */ /* 0x000fe20003800200 */
[----:B------:R-:W-:Y:S02]  /*08e0*/  HFMA2 R27, -RZ, RZ, 0, 0 ;  /* 0x00000000ff1b7431 */ /* 0x000fe400000001ff */
[----:B------:R-:W-:Y:S02]  /*08f0*/  IMAD R16, R18, R14, RZ ;  /* 0x0000000e12107224 */ /* 0x000fe400078e02ff */
[----:B------:R-:W-:Y:S02]  /*0900*/  VIADD R2, R14, 0x1 ;  /* 0x000000010e027836 */ /* 0x000fe40000000000 */
[----:B------:R-:W-:Y:S02]  /*0910*/  IMAD.MOV.U32 R26, RZ, RZ, -0x1 ;  /* 0xffffffffff1a7424 */ /* 0x000fe400078e00ff */
[----:B0-----:R-:W-:-:S03]  /*0920*/  VIADD R23, R22, -UR4 ;  /* 0x8000000416177c36 */ /* 0x001fc60008000000 */
[----:B------:R-:W-:Y:S05]  /*0930*/  @!P0 BRA `(.L_x_9) ;  /* 0x0000000400e48947 */ /* 0x000fea0003800000 */
[----:B------:R-:W-:Y:S01]  /*0940*/  IMAD.WIDE R4, R16, 0x8, R44 ;  /* 0x0000000810047825 */ /* 0x000fe200078e022c */
[C---:B------:R-:W-:Y:S02]  /*0950*/  LOP3.LUT R25, R18.reuse, 0xfffffffc, RZ, 0xc0, !PT ;  /* 0xfffffffc12197812 */ /* 0x040fe400078ec0ff */
[----:B------:R-:W-:Y:S01]  /*0960*/  LOP3.LUT R27, R18, 0x7ffffffc, RZ, 0xc0, !PT ;  /* 0x7ffffffc121b7812 */ /* 0x000fe200078ec0ff */
[----:B------:R-:W-:Y:S01]  /*0970*/  VIADD R23, R23, 0x1 ;  /* 0x0000000117177836 */ /* 0x000fe20000000000 */
[----:B------:R-:W-:Y:S01]  /*0980*/  IADD3 R52, P0, PT, R4, 0x10, RZ ;  /* 0x0000001004347810 */ /* 0x000fe20007f1e0ff */
[----:B------:R-:W-:Y:S01]  /*0990*/  IMAD.MOV.U32 R26, RZ, RZ, -0x1 ;  /* 0xffffffffff1a7424 */ /* 0x000fe200078e00ff */
[----:B------:R-:W-:Y:S01]  /*09a0*/  IADD3 R25, PT, PT, -R25, RZ, RZ ;  /* 0x000000ff19197210 */ /* 0x000fe20007ffe1ff */
[----:B------:R-:W-:Y:S01]  /*09b0*/  IMAD.MOV.U32 R24, RZ, RZ, R16 ;  /* 0x000000ffff187224 */ /* 0x000fe200078e0010 */
[----:B------:R-:W-:-:S09]  /*09c0*/  IADD3.X R53, PT, PT, RZ, R5, RZ, P0, !PT ;  /* 0x00000005ff357210 */ /* 0x000fd200007fe4ff */
.L_x_18:
[----:B------:R-:W2:Y:S01]  /*09d0*/  LDL.U8 R0, [R23+-0x1] ;  /* 0xffffff0017007983 */ /* 0x000ea20000100000 */
[----:B------:R-:W-:Y:S01]  /*09e0*/  VIADD R25, R25, 0x4 ;  /* 0x0000000419197836 */ /* 0x000fe20000000000 */
[----:B------:R-:W-:Y:S04]  /*09f0*/  BSSY.RECONVERGENT B6, `(.L_x_10) ;  /* 0x000001c000067945 */ /* 0x000fe80003800200 */
[----:B------:R-:W-:-:S04]  /*0a00*/  ISETP.NE.AND P1, PT, R25, RZ, PT ;  /* 0x000000ff1900720c */ /* 0x000fc80003f25270 */
[----:B------:R-:W-:Y:S02]  /*0a10*/  P2R R31, PR, RZ, 0x2 ;  /* 0x00000002ff1f7803 */ /* 0x000fe40000000000 */
[----:B--2---:R-:W-:-:S13]  /*0a20*/  ISETP.NE.AND P0, PT, R0, 0x1, PT ;  /* 0x000000010000780c */ /* 0x004fda0003f05270 */
[----:B------:R-:W-:Y:S05]  /*0a30*/  @P0 BRA `(.L_x_11) ;  /* 0x00000000005c0947 */ /* 0x000fea0003800000 */
[----:B---3--:R-:W-:Y:S01]  /*0a40*/  R2UR UR4, R46 ;  /* 0x000000002e0472ca */ /* 0x008fe200000e0000 */
[----:B------:R-:W-:Y:S01]  /*0a50*/  IMAD.MOV.U32 R10, RZ, RZ, R44 ;  /* 0x000000ffff0a7224 */ /* 0x000fe200078e002c */
[----:B------:R-:W-:Y:S02]  /*0a60*/  R2UR UR5, R47 ;  /* 0x000000002f0572ca */ /* 0x000fe400000e0000 */
[----:B------:R-:W-:-:S03]  /*0a70*/  MOV R11, R45 ;  /* 0x0000002d000b7202 */ /* 0x000fc60000000f00 */
[----:B------:R-:W-:-:S08]  /*0a80*/  IMAD.WIDE R10, R24, 0x8, R10 ;  /* 0x00000008180a7825 */ /* 0x000fd000078e020a */
[----:B------:R-:W2:Y:S01]  /*0a90*/  LDG.E.64 R10, desc[UR4][R10.64] ;  /* 0x000000040a0a7981 */ /* 0x000ea2000c1e1b00 */
[----:B------:R-:W-:Y:S01]  /*0aa0*/  VIADD R26, R26, 0x1 ;  /* 0x000000011a1a7836 */ /* 0x000fe20000000000 */
[----:B------:R-:W-:Y:S01]  /*0ab0*/  MOV R5, R45 ;  /* 0x0000002d00057202 */ /* 0x000fe20000000f00 */
[----:B------:R-:W-:Y:S01]  /*0ac0*/  IMAD.MOV.U32 R4, RZ, RZ, R44 ;  /* 0x000000ffff047224 */ /* 0x000fe200078e002c */
[----:B------:R0:W-:Y:S01]  /*0ad0*/  STL.U8 [R23+-0x1], RZ ;  /* 0xffffffff17007387 */ /* 0x0001e20000100000 */
[----:B------:R-:W-:Y:S01]  /*0ae0*/  IMAD.MOV.U32 R6, RZ, RZ, R38 ;  /* 0x000000ffff067224 */ /* 0x000fe200078e0026 */
[----:B------:R-:W-:Y:S01]  /*0af0*/  MOV R8, R22 ;  /* 0x0000001600087202 */ /* 0x000fe20000000f00 */
[----:B------:R-:W-:Y:S01]  /*0b00*/  IMAD.MOV.U32 R7, RZ, RZ, R39 ;  /* 0x000000ffff077224 */ /* 0x000fe200078e0027 */
[----:B------:R-:W-:Y:S01]  /*0b10*/  MOV R14, R2 ;  /* 0x00000002000e7202 */ /* 0x000fe20000000f00 */
[----:B------:R-:W-:Y:S01]  /*0b20*/  IMAD.MOV.U32 R9, RZ, RZ, R19 ;  /* 0x000000ffff097224 */ /* 0x000fe200078e0013 */
[----:B------:R-:W-:Y:S01]  /*0b30*/  MOV R20, 0xb90 ;  /* 0x00000b9000147802 */ /* 0x000fe20000000f00 */
[----:B------:R-:W-:Y:S01]  /*0b40*/  IMAD.MOV.U32 R21, RZ, RZ, 0x0 ;  /* 0x00000000ff157424 */ /* 0x000fe200078e00ff */
[----:B--2---:R-:W-:Y:S01]  /*0b50*/  DMUL R12, R36, R10 ;  /* 0x0000000a240c7228 */ /* 0x004fe20000000000 */
[----:B------:R-:W-:-:S02]  /*0b60*/  IMAD.MOV.U32 R10, RZ, RZ, R18 ;  /* 0x000000ffff0a7224 */ /* 0x000fc400078e0012 */
[----:B0-----:R-:W-:-:S08]  /*0b70*/  IMAD.IADD R11, R26, 0x1, R17 ;  /* 0x000000011a0b7824 */ /* 0x001fd000078e0211 */
[----:B------:R-:W-:Y:S05]  /*0b80*/  CALL.REL.NOINC `($_Z12permutationsPdS_$_Z20nextPermutationBlockPdS_PbidiPii) ;  /* 0xfffffff800947944 */ /* 0x000fea0003c3ffff */
[----:B------:R-:W-:-:S05]  /*0b90*/  HFMA2 R0, -RZ, RZ, 0, 5.9604644775390625e-08 ;  /* 0x00000001ff007431 */ /* 0x000fca00000001ff */
[----:B------:R0:W-:Y:S02]  /*0ba0*/  STL.U8 [R23+-0x1], R0 ;  /* 0xffffff0017007387 */ /* 0x0001e40000100000 */
.L_x_11:
[----:B------:R-:W-:Y:S05]  /*0bb0*/  BSYNC.RECONVERGENT B6 ;  /* 0x0000000000067941 */ /* 0x000fea0003800200 */
.L_x_10:
[----:B0-----:R-:W2:Y:S01]  /*0bc0*/  LDL.U8 R0, [R23] ;  /* 0x0000000017007983 */ /* 0x001ea20000100000 */
[----:B------:R-:W-:Y:S01]  /*0bd0*/  BSSY.RECONVERGENT B6, `(.L_x_12) ;  /* 0x0000017000067945 */ /* 0x000fe20003800200 */
[----:B--2---:R-:W-:-:S13]  /*0be0*/  ISETP.NE.AND P0, PT, R0, 0x1, PT ;  /* 0x000000010000780c */ /* 0x004fda0003f05270 */
[----:B------:R-:W-:Y:S05]  /*0bf0*/  @P0 BRA `(.L_x_13) ;  /* 0x0000000000500947 */ /* 0x000fea0003800000 */
[----:B---3--:R-:W-:Y:S02]  /*0c00*/  R2UR UR4, R46 ;  /* 0x000000002e0472ca */ /* 0x008fe400000e0000 */
[----:B------:R-:W-:-:S13]  /*0c10*/  R2UR UR5, R47 ;  /* 0x000000002f0572ca */ /* 0x000fda00000e0000 */
[----:B------:R-:W2:Y:S01]  /*0c20*/  LDG.E.64 R12, desc[UR4][R52.64+-0x8] ;  /* 0xfffff804340c7981 */ /* 0x000ea2000c1e1b00 */
[----:B------:R-:W-:Y:S01]  /*0c30*/  VIADD R26, R26, 0x1 ;  /* 0x000000011a1a7836 */ /* 0x000fe20000000000 */
[----:B------:R-:W-:Y:S01]  /*0c40*/  MOV R5, R45 ;  /* 0x0000002d00057202 */ /* 0x000fe20000000f00 */
[----:B------:R-:W-:Y:S01]  /*0c50*/  IMAD.MOV.U32 R4, RZ, RZ, R44 ;  /* 0x000000ffff047224 */ /* 0x000fe200078e002c */
[----:B------:R0:W-:Y:S01]  /*0c60*/  STL.U8 [R23], RZ ;  /* 0x000000ff17007387 */ /* 0x0001e20000100000 */
[----:B------:R-:W-:Y:S01]  /*0c70*/  IMAD.MOV.U32 R6, RZ, RZ, R38 ;  /* 0x000000ffff067224 */ /* 0x000fe200078e0026 */
[----:B------:R-:W-:Y:S01]  /*0c80*/  MOV R8, R22 ;  /* 0x0000001600087202 */ /* 0x000fe20000000f00 */
[----:B------:R-:W-:Y:S01]  /*0c90*/  IMAD.MOV.U32 R7, RZ, RZ, R39 ;  /* 0x000000ffff077224 */ /* 0x000fe200078e0027 */
[----:B------:R-:W-:Y:S01]  /*0ca0*/  MOV R14, R2 ;  /* 0x00000002000e7202 */ /* 0x000fe20000000f00 */
[----:B------:R-:W-:Y:S01]  /*0cb0*/  IMAD.MOV.U32 R9, RZ, RZ, R19 ;  /* 0x000000ffff097224 */ /* 0x000fe200078e0013 */
[----:B------:R-:W-:Y:S01]  /*0cc0*/  MOV R20, 0xd20 ;  /* 0x00000d2000147802 */ /* 0x000fe20000000f00 */
[----:B------:R-:W-:-:S02]  /*0cd0*/  IMAD.MOV.U32 R10, RZ, RZ, R18 ;  /* 0x000000ffff0a7224 */ /* 0x000fc400078e0012 */
[----:B------:R-:W-:Y:S02]  /*0ce0*/  IMAD.IADD R11, R26, 0x1, R17 ;  /* 0x000000011a0b7824 */ /* 0x000fe400078e0211 */
[----:B------:R-:W-:Y:S01]  /*0cf0*/  IMAD.MOV.U32 R21, RZ, RZ, 0x0 ;  /* 0x00000000ff157424 */ /* 0x000fe200078e00ff */
[----:B0-2---:R-:W-:-:S11]  /*0d00*/  DMUL R12, R36, R12 ;  /* 0x0000000c240c7228 */ /* 0x005fd60000000000 */
[----:B------:R-:W-:Y:S05]  /*0d10*/  CALL.REL.NOINC `($_Z12permutationsPdS_$_Z20nextPermutationBlockPdS_PbidiPii) ;  /* 0xfffffff800307944 */ /* 0x000fea0003c3ffff */
[----:B------:R-:W-:-:S05]  /*0d20*/  HFMA2 R0, -RZ, RZ, 0, 5.9604644775390625e-08 ;  /* 0x00000001ff007431 */ /* 0x000fca00000001ff */
[----:B------:R0:W-:Y:S02]  /*0d30*/  STL.U8 [R23], R0 ;  /* 0x0000000017007387 */ /* 0x0001e40000100000 */
.L_x_13:
[----:B------:R-:W-:Y:S05]  /*0d40*/  BSYNC.RECONVERGENT B6 ;  /* 0x0000000000067941 */ /* 0x000fea0003800200 */
.L_x_12:
[----:B0-----:R-:W2:Y:S01]  /*0d50*/  LDL.U8 R0, [R23+0x1] ;  /* 0x0000010017007983 */ /* 0x001ea20000100000 */
        /* <DEDUP_REMOVED lines=9> */
[----:B------:R0:W-:Y:S01]  /*0df0*/  STL.U8 [R23+0x1], RZ ;  /* 0x000001ff17007387 */ /* 0x0001e20000100000 */
        /* <DEDUP_REMOVED lines=12> */
[----:B------:R0:W-:Y:S02]  /*0ec0*/  STL.U8 [R23+0x1], R0 ;  /* 0x0000010017007387 */ /* 0x0001e40000100000 */
.L_x_15:
[----:B------:R-:W-:Y:S05]  /*0ed0*/  BSYNC.RECONVERGENT B6 ;  /* 0x0000000000067941 */ /* 0x000fea0003800200 */
.L_x_14:
        /* <DEDUP_REMOVED lines=24> */
.L_x_17:
[----:B------:R-:W-:Y:S05]  /*1060*/  BSYNC.RECONVERGENT B6 ;  /* 0x0000000000067941 */ /* 0x000fea0003800200 */
.L_x_16:
[----:B------:R-:W-:Y:S01]  /*1070*/  ISETP.NE.AND P1, PT, R31, RZ, PT ;  /* 0x000000ff1f00720c */ /* 0x000fe20003f25270 */
[----:B------:R-:W-:Y:S01]  /*1080*/  VIADD R24, R24, 0x4 ;  /* 0x0000000418187836 */ /* 0x000fe20000000000 */
[----:B------:R-:W-:Y:S01]  /*1090*/  IADD3 R52, P0, PT, R52, 0x20, RZ ;  /* 0x0000002034347810 */ /* 0x000fe20007f1e0ff */
[----:B0-----:R-:W-:-:S03]  /*10a0*/  VIADD R23, R23, 0x4 ;  /* 0x0000000417177836 */ /* 0x001fc60000000000 */
[----:B------:R-:W-:-:S07]  /*10b0*/  IADD3.X R53, PT, PT, RZ, R53, RZ, P0, !PT ;  /* 0x00000035ff357210 */ /* 0x000fce00007fe4ff */
[----:B------:R-:W-:Y:S05]  /*10c0*/  @P1 BRA `(.L_x_18) ;  /* 0xfffffff800401947 */ /* 0x000fea000383ffff */
.L_x_9:
[----:B------:R-:W-:Y:S05]  /*10d0*/  BSYNC.RECONVERGENT B7 ;  /* 0x0000000000077941 */ /* 0x000fea0003800200 */
.L_x_8:
[----:B------:R-:W-:-:S04]  /*10e0*/  LOP3.LUT R0, R18, 0x3, RZ, 0xc0, !PT ;  /* 0x0000000312007812 */ /* 0x000fc800078ec0ff */
[----:B------:R-:W-:-:S13]  /*10f0*/  ISETP.NE.AND P0, PT, R0, RZ, PT ;  /* 0x000000ff0000720c */ /* 0x000fda0003f05270 */
[----:B------:R-:W-:Y:S05]  /*1100*/  @!P0 BRA `(.L_x_19) ;  /* 0x00000004000c8947 */ /* 0x000fea0003800000 */
[----:B------:R-:W0:Y:S01]  /*1110*/  LDCU UR4, c[0x0][0x2f8] ;  /* 0x00005f00ff0477ac */ /* 0x000e220008000800 */
[----:B------:R-:W-:Y:S01]  /*1120*/  BSSY.RECONVERGENT B7, `(.L_x_20) ;  /* 0x0000028000077945 */ /* 0x000fe20003800200 */
[----:B------:R-:W-:Y:S01]  /*1130*/  IMAD.IADD R23, R16, 0x1, R27 ;  /* 0x0000000110177824 */ /* 0x000fe200078e021b */
[----:B------:R-:W-:Y:S01]  /*1140*/  IADD3 R16, PT, PT, -R0, RZ, RZ ;  /* 0x000000ff00107210 */ /* 0x000fe20007ffe1ff */
[----:B0-----:R-:W-:-:S04]  /*1150*/  VIADD R4, R22, -UR4 ;  /* 0x8000000416047c36 */ /* 0x001fc80008000000 */
[----:B------:R-:W-:-:S07]  /*1160*/  IMAD.IADD R27, R27, 0x1, R4 ;  /* 0x000000011b1b7824 */ /* 0x000fce00078e0204 */
.L_x_23:
[----:B------:R-:W2:Y:S01]  /*1170*/  LDL.U8 R0, [R27] ;  /* 0x000000001b007983 */ /* 0x000ea20000100000 */
        /* <DEDUP_REMOVED lines=9> */
[----:B------:R-:W-:-:S05]  /*1210*/  MOV R10, R44 ;  /* 0x0000002c000a7202 */ /* 0x000fca0000000f00 */
[----:B------:R-:W-:-:S06]  /*1220*/  IMAD.WIDE R10, R23, 0x8, R10 ;  /* 0x00000008170a7825 */ /* 0x000fcc00078e020a */
[----:B------:R-:W2:Y:S01]  /*1230*/  LDG.E.64 R10, desc[UR4][R10.64] ;  /* 0x000000040a0a7981 */ /* 0x000ea2000c1e1b00 */
[----:B------:R-:W-:Y:S02]  /*1240*/  VIADD R26, R26, 0x1 ;  /* 0x000000011a1a7836 */ /* 0x000fe40000000000 */
[----:B------:R-:W-:Y:S01]  /*1250*/  HFMA2 R21, -RZ, RZ, 0, 0 ;  /* 0x00000000ff157431 */ /* 0x000fe200000001ff */
[----:B------:R-:W-:Y:S01]  /*1260*/  MOV R4, R44 ;  /* 0x0000002c00047202 */ /* 0x000fe20000000f00 */
[----:B------:R0:W-:Y:S01]  /*1270*/  STL.U8 [R27], RZ ;  /* 0x000000ff1b007387 */ /* 0x0001e20000100000 */
[----:B------:R-:W-:Y:S01]  /*1280*/  IMAD.MOV.U32 R5, RZ, RZ, R45 ;  /* 0x000000ffff057224 */ /* 0x000fe200078e002d */
[----:B------:R-:W-:Y:S01]  /*1290*/  MOV R7, R39 ;  /* 0x0000002700077202 */ /* 0x000fe20000000f00 */
[----:B------:R-:W-:Y:S01]  /*12a0*/  IMAD.MOV.U32 R6, RZ, RZ, R38 ;  /* 0x000000ffff067224 */ /* 0x000fe200078e0026 */
[----:B------:R-:W-:Y:S01]  /*12b0*/  MOV R20, 0x1330 ;  /* 0x0000133000147802 */ /* 0x000fe20000000f00 */
[----:B------:R-:W-:-:S02]  /*12c0*/  IMAD.MOV.U32 R8, RZ, RZ, R22 ;  /* 0x000000ffff087224 */ /* 0x000fc400078e0016 */
[----:B------:R-:W-:Y:S02]  /*12d0*/  IMAD.MOV.U32 R9, RZ, RZ, R19 ;  /* 0x000000ffff097224 */ /* 0x000fe400078e0013 */
[----:B------:R-:W-:Y:S01]  /*12e0*/  IMAD.MOV.U32 R14, RZ, RZ, R2 ;  /* 0x000000ffff0e7224 */ /* 0x000fe200078e0002 */
[----:B--2---:R-:W-:Y:S01]  /*12f0*/  DMUL R12, R36, R10 ;  /* 0x0000000a240c7228 */ /* 0x004fe20000000000 */
[----:B------:R-:W-:Y:S01]  /*1300*/  MOV R10, R18 ;  /* 0x00000012000a7202 */ /* 0x000fe20000000f00 */
[----:B0-----:R-:W-:-:S09]  /*1310*/  IMAD.IADD R11, R26, 0x1, R17 ;  /* 0x000000011a0b7824 */ /* 0x001fd200078e0211 */
[----:B------:R-:W-:Y:S05]  /*1320*/  CALL.REL.NOINC `($_Z12permutationsPdS_$_Z20nextPermutationBlockPdS_PbidiPii) ;  /* 0xfffffff000ac7944 */ /* 0x000fea0003c3ffff */
[----:B------:R-:W-:-:S05]  /*1330*/  IMAD.MOV.U32 R0, RZ, RZ, 0x1 ;  /* 0x00000001ff007424 */ /* 0x000fca00078e00ff */
[----:B------:R0:W-:Y:S02]  /*1340*/  STL.U8 [R27], R0 ;  /* 0x000000001b007387 */ /* 0x0001e40000100000 */
.L_x_22:
[----:B------:R-:W-:Y:S05]  /*1350*/  BSYNC.RECONVERGENT B6 ;  /* 0x0000000000067941 */ /* 0x000fea0003800200 */
.L_x_21:
[----:B------:R-:W-:Y:S01]  /*1360*/  ISETP.NE.AND P0, PT, R24, RZ, PT ;  /* 0x000000ff1800720c */ /* 0x000fe20003f05270 */
[----:B------:R-:W-:Y:S01]  /*1370*/  VIADD R23, R23, 0x1 ;  /* 0x0000000117177836 */ /* 0x000fe20000000000 */
[----:B0-----:R-:W-:-:S11]  /*1380*/  IADD3 R27, PT, PT, R27, 0x1, RZ ;  /* 0x000000011b1b7810 */ /* 0x001fd60007ffe0ff */
[----:B------:R-:W-:Y:S05]  /*1390*/  @P0 BRA `(.L_x_23) ;  /* 0xfffffffc00740947 */ /* 0x000fea000383ffff */
[----:B------:R-:W-:Y:S05]  /*13a0*/  BSYNC.RECONVERGENT B7 ;  /* 0x0000000000077941 */ /* 0x000fea0003800200 */
.L_x_20:
[----:B------:R-:W-:Y:S05]  /*13b0*/  BRA `(.L_x_19) ;  /* 0x0000000000607947 */ /* 0x000fea0003800000 */
.L_x_7:
[----:B------:R-:W0:Y:S01]  /*13c0*/  I2F.F64 R4, R17 ;  /* 0x0000001100047312 */ /* 0x000e220000201c00 */
[----:B------:R-:W-:Y:S01]  /*13d0*/  MOV R20, 0x1480 ;  /* 0x0000148000147802 */ /* 0x000fe20000000f00 */
[----:B------:R-:W-:Y:S01]  /*13e0*/  IMAD.MOV.U32 R21, RZ, RZ, 0x0 ;  /* 0x00000000ff157424 */ /* 0x000fe200078e00ff */
[----:B0-----:R-:W-:-:S04]  /*13f0*/  SHF.R.U32.HI R0, RZ, 0x14, R5 ;  /* 0x00000014ff007819 */ /* 0x001fc80000011605 */
[----:B------:R-:W-:-:S05]  /*1400*/  LOP3.LUT R0, R0, 0x7ff, RZ, 0xc0, !PT ;  /* 0x000007ff00007812 */ /* 0x000fca00078ec0ff */
[----:B------:R-:W-:-:S05]  /*1410*/  VIADD R3, R0, 0xfffffc0c ;  /* 0xfffffc0c00037836 */ /* 0x000fca0000000000 */
[CC--:B------:R-:W-:Y:S02]  /*1420*/  SHF.L.U32 R0, R4.reuse, R3.reuse, RZ ;  /* 0x0000000304007219 */ /* 0x0c0fe400000006ff */
[----:B------:R-:W-:Y:S02]  /*1430*/  SHF.L.U64.HI R3, R4, R3, R5 ;  /* 0x0000000304037219 */ /* 0x000fe40000010205 */
[----:B------:R-:W-:-:S04]  /*1440*/  ISETP.NE.U32.AND P0, PT, R0, RZ, PT ;  /* 0x000000ff0000720c */ /* 0x000fc80003f05070 */
[----:B------:R-:W-:-:S04]  /*1450*/  ISETP.NE.AND.EX P0, PT, R3, -0x80000000, PT, P0 ;  /* 0x800000000300780c */ /* 0x000fc80003f05300 */
[----:B------:R-:W-:-:S09]  /*1460*/  P2R R2, PR, RZ, 0x1 ;  /* 0x00000001ff027803 */ /* 0x000fd20000000000 */
[----:B---3--:R-:W-:Y:S05]  /*1470*/  CALL.REL.NOINC `($_Z12permutationsPdS_$__internal_accurate_pow) ;  /* 0x0000000000b47944 */ /* 0x008fea0003c00000 */
[----:B------:R-:W-:Y:S02]  /*1480*/  R2UR UR4, R46 ;  /* 0x000000002e0472ca */ /* 0x000fe400000e0000 */
[----:B------:R-:W-:Y:S02]  /*1490*/  R2UR UR5, R47 ;  /* 0x000000002f0572ca */ /* 0x000fe400000e0000 */
[----:B------:R-:W-:-:S11]  /*14a0*/  ISETP.NE.AND P6, PT, R2, RZ, PT ;  /* 0x000000ff0200720c */ /* 0x000fd60003fc5270 */
[----:B------:R-:W2:Y:S01]  /*14b0*/  LDG.E.64 R6, desc[UR4][R38.64] ;  /* 0x0000000426067981 */ /* 0x000ea2000c1e1b00 */
[----:B------:R-:W-:Y:S01]  /*14c0*/  DADD R2, -RZ, -R4 ;  /* 0x00000000ff027229 */ /* 0x000fe20000000904 */
[----:B------:R-:W-:-:S09]  /*14d0*/  ISETP.NE.AND P0, PT, R17, RZ, PT ;  /* 0x000000ff1100720c */ /* 0x000fd20003f05270 */
[----:B------:R-:W-:Y:S02]  /*14e0*/  FSEL R4, R2, R4, !P6 ;  /* 0x0000000402047208 */ /* 0x000fe40007000000 */
[----:B------:R-:W-:Y:S02]  /*14f0*/  FSEL R5, R3, R5, !P6 ;  /* 0x0000000503057208 */ /* 0x000fe40007000000 */
[----:B------:R-:W-:Y:S02]  /*1500*/  FSEL R4, R4, RZ, P0 ;  /* 0x000000ff04047208 */ /* 0x000fe40000000000 */
[----:B------:R-:W-:-:S06]  /*1510*/  FSEL R5, R5, 1.875, P0 ;  /* 0x3ff0000005057808 */ /* 0x000fcc0000000000 */
[----:B--2---:R-:W-:-:S07]  /*1520*/  DFMA R6, R36, R4, R6 ;  /* 0x000000042406722b */ /* 0x004fce0000000006 */
[----:B------:R0:W-:Y:S04]  /*1530*/  STG.E.64 desc[UR4][R38.64], R6 ;  /* 0x0000000626007986 */ /* 0x0001e8000c101b04 */
.L_x_19:
[----:B------:R-:W-:Y:S05]  /*1540*/  BSYNC.RECONVERGENT B8 ;  /* 0x0000000000087941 */ /* 0x000fea0003800200 */
.L_x_6:
[----:B------:R-:W2:Y:S01]  /*1550*/  LDL R20, [R1+0x14] ;  /* 0x0000140001147983 */ /* 0x000ea20000100800 */
[----:B------:R1:W-:Y:S05]  /*1560*/  BMOV.32 B6, R28 ;  /* 0x0000001c06007356 */ /* 0x0003ea0000000000 */
[----:B------:R-:W2:Y:S01]  /*1570*/  LDL R21, [R1+0x18] ;  /* 0x0000180001157983 */ /* 0x000ea20000100800 */
[----:B------:R4:W-:Y:S05]  /*1580*/  BMOV.32 B7, R29 ;  /* 0x0000001d07007356 */ /* 0x0009ea0000000000 */
[----:B------:R5:W-:Y:S05]  /*1590*/  BMOV.32 B8, R30 ;  /* 0x0000001e08007356 */ /* 0x000bea0000000000 */
[----:B------:R-:W2:Y:S04]  /*15a0*/  LDL R2, [R1] ;  /* 0x0000000001027983 */ /* 0x000ea80000100800 */
[----:B------:R-:W2:Y:S04]  /*15b0*/  LDL R16, [R1+0x4] ;  /* 0x0000040001107983 */ /* 0x000ea80000100800 */
        /* <DEDUP_REMOVED lines=9> */
[----:B-1----:R-:W2:Y:S04]  /*1650*/  LDL R28, [R1+0x34] ;  /* 0x00003400011c7983 */ /* 0x002ea80000100800 */
[----:B----4-:R-:W2:Y:S04]  /*1660*/  LDL R29, [R1+0x38] ;  /* 0x00003800011d7983 */ /* 0x010ea80000100800 */
[----:B-----5:R-:W2:Y:S04]  /*1670*/  LDL R30, [R1+0x3c] ;  /* 0x00003c00011e7983 */ /* 0x020ea80000100800 */
[----:B------:R-:W2:Y:S04]  /*1680*/  LDL R31, [R1+0x40] ;  /* 0x00004000011f7983 */ /* 0x000ea80000100800 */
[----:B------:R-:W2:Y:S04]  /*1690*/  LDL R36, [R1+0x44] ;  /* 0x0000440001247983 */ /* 0x000ea80000100800 */
[----:B------:R-:W2:Y:S04]  /*16a0*/  LDL R37, [R1+0x48] ;  /* 0x0000480001257983 */ /* 0x000ea80000100800 */
[----:B0-----:R-:W2:Y:S04]  /*16b0*/  LDL R38, [R1+0x4c] ;  /* 0x00004c0001267983 */ /* 0x001ea80000100800 */
[----:B------:R-:W2:Y:S04]  /*16c0*/  LDL R39, [R1+0x50] ;  /* 0x0000500001277983 */ /* 0x000ea80000100800 */
[----:B------:R-:W2:Y:S04]  /*16d0*/  LDL R44, [R1+0x54] ;  /* 0x00005400012c7983 */ /* 0x000ea80000100800 */
[----:B------:R-:W2:Y:S04]  /*16e0*/  LDL R45, [R1+0x58] ;  /* 0x00005800012d7983 */ /* 0x000ea80000100800 */
[----:B---3--:R-:W2:Y:S04]  /*16f0*/  LDL R46, [R1+0x5c] ;  /* 0x00005c00012e7983 */ /* 0x008ea80000100800 */
[----:B------:R-:W2:Y:S04]  /*1700*/  LDL R47, [R1+0x60] ;  /* 0x00006000012f7983 */ /* 0x000ea80000100800 */
[----:B------:R-:W2:Y:S04]  /*1710*/  LDL R52, [R1+0x64] ;  /* 0x0000640001347983 */ /* 0x000ea80000100800 */
[----:B------:R0:W2:Y:S02]  /*1720*/  LDL R53, [R1+0x68] ;  /* 0x0000680001357983 */ /* 0x0000a40000100800 */
[----:B0-----:R-:W-:Y:S01]  /*1730*/  IADD3 R1, PT, PT, R1, 0x70, RZ ;  /* 0x0000007001017810 */ /* 0x001fe20007ffe0ff */
[----:B--2---:R-:W-:Y:S06]  /*1740*/  RET.REL.NODEC R20 `(_Z12permutationsPdS_) ;  /* 0xffffffe8142c7950 */ /* 0x004fec0003c3ffff */
        .type           $_Z12permutationsPdS_$__internal_accurate_pow,@function
        .size           $_Z12permutationsPdS_$__internal_accurate_pow,(.L_x_35 - $_Z12permutationsPdS_$__internal_accurate_pow)
$_Z12permutationsPdS_$__internal_accurate_pow:
        /* <DEDUP_REMOVED lines=9> */
[----:B------:R0:W-:Y:S01]  /*17e0*/  STL [R1], R2 ;  /* 0x0000000201007387 */ /* 0x0001e20000100800 */
[----:B------:R-:W1:Y:S01]  /*17f0*/  MUFU.RCP64H R3, 2 ;  /* 0x4000000000037908 */ /* 0x000e620000001800 */
[----:B------:R-:W-:Y:S01]  /*1800*/  IMAD.MOV.U32 R6, RZ, RZ, 0x0 ;  /* 0x00000000ff067424 */ /* 0x000fe200078e00ff */
[----:B------:R-:W-:Y:S01]  /*1810*/  MOV R7, 0x40000000 ;  /* 0x4000000000077802 */ /* 0x000fe20000000f00 */
[----:B0-----:R-:W-:Y:S01]  /*1820*/  IMAD.MOV.U32 R2, RZ, RZ, RZ ;  /* 0x000000ffff027224 */ /* 0x001fe200078e00ff */
[----:B------:R-:W-:Y:S01]  /*1830*/  MOV R11, 0x3ed0f5d2 ;  /* 0x3ed0f5d2000b7802 */ /* 0x000fe20000000f00 */
[----:B------:R-:W-:Y:S01]  /*1840*/  IMAD.MOV.U32 R10, RZ, RZ, 0x41ad3b5a ;  /* 0x41ad3b5aff0a7424 */ /* 0x000fe200078e00ff */
[----:B------:R-:W-:Y:S01]  /*1850*/  UMOV UR4, 0x7d2cafe2 ;  /* 0x7d2cafe200047882 */ /* 0x000fe20000000000 */
[----:B------:R-:W-:Y:S01]  /*1860*/  UMOV UR5, 0x3eb0f5ff ;  /* 0x3eb0f5ff00057882 */ /* 0x000fe20000000000 */
[----:B------:R-:W-:Y:S01]  /*1870*/  SHF.L.U32 R0, R5, 0x1, RZ ;  /* 0x0000000105007819 */ /* 0x000fe200000006ff */
[----:B------:R-:W-:Y:S01]  /*1880*/  UMOV UR6, 0x3b39803f ;  /* 0x3b39803f00067882 */ /* 0x000fe20000000000 */
[----:B------:R-:W-:Y:S01]  /*1890*/  UMOV UR7, 0x3c7abc9e ;  /* 0x3c7abc9e00077882 */ /* 0x000fe20000000000 */
[----:B------:R-:W-:Y:S01]  /*18a0*/  BSSY.RECONVERGENT B0, `(.L_x_24) ;  /* 0x0000087000007945 */ /* 0x000fe20003800200 */
[----:B------:R-:W-:Y:S01]  /*18b0*/  ISETP.GT.U32.AND P0, PT, R0, -0x2000001, PT ;  /* 0xfdffffff0000780c */ /* 0x000fe20003f04070 */
[----:B-1----:R-:W-:-:S08]  /*18c0*/  DFMA R6, R2, -R6, 1 ;  /* 0x3ff000000206742b */ /* 0x002fd00000000806 */
[----:B------:R-:W-:-:S04]  /*18d0*/  DFMA R6, R6, R6, R6 ;  /* 0x000000060606722b */ /* 0x000fc80000000006 */
[----:B------:R-:W-:-:S04]  /*18e0*/  @P0 LOP3.LUT R5, R5, 0xff0fffff, RZ, 0xc0, !PT ;  /* 0xff0fffff05050812 */ /* 0x000fc800078ec0ff */
[----:B------:R-:W-:-:S08]  /*18f0*/  DFMA R6, R2, R6, R2 ;  /* 0x000000060206722b */ /* 0x000fd00000000002 */
[----:B------:R-:W-:-:S08]  /*1900*/  DMUL R2, RZ, R6 ;  /* 0x00000006ff027228 */ /* 0x000fd00000000000 */
[----:B------:R-:W-:-:S08]  /*1910*/  DFMA R2, RZ, R6, R2 ;  /* 0x00000006ff02722b */ /* 0x000fd00000000002 */
[CC--:B------:R-:W-:Y:S02]  /*1920*/  DMUL R8, R2.reuse, R2.reuse ;  /* 0x0000000202087228 */ /* 0x0c0fe40000000000 */
[----:B------:R-:W-:Y:S02]  /*1930*/  DADD R12, RZ, -R2 ;  /* 0x00000000ff0c7229 */ /* 0x000fe40000000802 */
[----:B------:R-:W-:-:S04]  /*1940*/  DMUL R18, R2, R2 ;  /* 0x0000000202127228 */ /* 0x000fc80000000000 */
[----:B------:R-:W-:Y:S01]  /*1950*/  DFMA R10, R8, UR4, R10 ;  /* 0x00000004080a7c2b */ /* 0x000fe2000800000a */
[----:B------:R-:W-:Y:S01]  /*1960*/  UMOV UR4, 0x75488a3f ;  /* 0x75488a3f00047882 */ /* 0x000fe20000000000 */
[----:B------:R-:W-:Y:S01]  /*1970*/  UMOV UR5, 0x3ef3b20a ;  /* 0x3ef3b20a00057882 */ /* 0x000fe20000000000 */
[----:B------:R-:W-:Y:S02]  /*1980*/  DADD R12, R12, R12 ;  /* 0x000000000c0c7229 */ /* 0x000fe4000000000c */
[----:B------:R-:W-:-:S03]  /*1990*/  DMUL R22, R2, R18 ;  /* 0x0000001202167228 */ /* 0x000fc60000000000 */
[----:B------:R-:W-:Y:S01]  /*19a0*/  DFMA R10, R8, R10, UR4 ;  /* 0x00000004080a7e2b */ /* 0x000fe2000800000a */
[----:B------:R-:W-:Y:S01]  /*19b0*/  UMOV UR4, 0xe4faecd5 ;  /* 0xe4faecd500047882 */ /* 0x000fe20000000000 */
[----:B------:R-:W-:Y:S01]  /*19c0*/  UMOV UR5, 0x3f1745cd ;  /* 0x3f1745cd00057882 */ /* 0x000fe20000000000 */
[----:B------:R-:W-:Y:S02]  /*19d0*/  DFMA R12, RZ, -R2, R12 ;  /* 0x80000002ff0c722b */ /* 0x000fe4000000000c */
[----:B------:R-:W-:-:S03]  /*19e0*/  DFMA R24, R2, R18, -R22 ;  /* 0x000000120218722b */ /* 0x000fc60000000816 */
[----:B------:R-:W-:Y:S01]  /*19f0*/  DFMA R10, R8, R10, UR4 ;  /* 0x00000004080a7e2b */ /* 0x000fe2000800000a */
[----:B------:R-:W-:Y:S01]  /*1a00*/  UMOV UR4, 0x258a578b ;  /* 0x258a578b00047882 */ /* 0x000fe20000000000 */
[----:B------:R-:W-:Y:S01]  /*1a10*/  UMOV UR5, 0x3f3c71c7 ;  /* 0x3f3c71c700057882 */ /* 0x000fe20000000000 */
[----:B------:R-:W-:-:S05]  /*1a20*/  DMUL R6, R6, R12 ;  /* 0x0000000c06067228 */ /* 0x000fca0000000000 */
[----:B------:R-:W-:Y:S01]  /*1a30*/  DFMA R10, R8, R10, UR4 ;  /* 0x00000004080a7e2b */ /* 0x000fe2000800000a */
[----:B------:R-:W-:Y:S01]  /*1a40*/  UMOV UR4, 0x9242b910 ;  /* 0x9242b91000047882 */ /* 0x000fe20000000000 */
[----:B------:R-:W-:Y:S01]  /*1a50*/  UMOV UR5, 0x3f624924 ;  /* 0x3f62492400057882 */ /* 0x000fe20000000000 */
[----:B------:R-:W-:Y:S02]  /*1a60*/  DFMA R24, R6, R18, R24 ;  /* 0x000000120618722b */ /* 0x000fe40000000018 */
[----:B------:R-:W-:Y:S02]  /*1a70*/  VIADD R13, R7, 0x100000 ;  /* 0x00100000070d7836 */ /* 0x000fe40000000000 */
[----:B------:R-:W-:Y:S01]  /*1a80*/  IMAD.MOV.U32 R12, RZ, RZ, R6 ;  /* 0x000000ffff0c7224 */ /* 0x000fe200078e0006 */
[----:B------:R-:W-:Y:S01]  /*1a90*/  DFMA R10, R8, R10, UR4 ;  /* 0x00000004080a7e2b */ /* 0x000fe2000800000a */
[----:B------:R-:W-:Y:S01]  /*1aa0*/  UMOV UR4, 0x99999dfb ;  /* 0x99999dfb00047882 */ /* 0x000fe20000000000 */
[----:B------:R-:W-:-:S06]  /*1ab0*/  UMOV UR5, 0x3f899999 ;  /* 0x3f89999900057882 */ /* 0x000fcc0000000000 */
[----:B------:R-:W-:Y:S01]  /*1ac0*/  DFMA R10, R8, R10, UR4 ;  /* 0x00000004080a7e2b */ /* 0x000fe2000800000a */
[----:B------:R-:W-:Y:S01]  /*1ad0*/  UMOV UR4, 0x55555555 ;  /* 0x5555555500047882 */ /* 0x000fe20000000000 */
[----:B------:R-:W-:-:S06]  /*1ae0*/  UMOV UR5, 0x3fb55555 ;  /* 0x3fb5555500057882 */ /* 0x000fcc0000000000 */
[----:B------:R-:W-:-:S08]  /*1af0*/  DFMA R14, R8, R10, UR4 ;  /* 0x00000004080e7e2b */ /* 0x000fd0000800000a */
[----:B------:R-:W-:Y:S01]  /*1b00*/  DADD R16, -R14, UR4 ;  /* 0x000000040e107e29 */ /* 0x000fe20008000100 */
[----:B------:R-:W-:Y:S01]  /*1b10*/  UMOV UR4, 0xb9e7b0 ;  /* 0x00b9e7b000047882 */ /* 0x000fe20000000000 */
[----:B------:R-:W-:-:S06]  /*1b20*/  UMOV UR5, 0x3c46a4cb ;  /* 0x3c46a4cb00057882 */ /* 0x000fcc0000000000 */
[----:B------:R-:W-:Y:S02]  /*1b30*/  DFMA R16, R8, R10, R16 ;  /* 0x0000000a0810722b */ /* 0x000fe40000000010 */
[----:B------:R-:W-:-:S06]  /*1b40*/  DFMA R10, R2, R2, -R18 ;  /* 0x00000002020a722b */ /* 0x000fcc0000000812 */
[----:B------:R-:W-:Y:S01]  /*1b50*/  DADD R16, R16, -UR4 ;  /* 0x8000000410107e29 */ /* 0x000fe20008000000 */
[----:B------:R-:W-:Y:S01]  /*1b60*/  UMOV UR4, 0xfefa39ef ;  /* 0xfefa39ef00047882 */ /* 0x000fe20000000000 */
[----:B------:R-:W-:Y:S01]  /*1b70*/  DFMA R10, R2, R12, R10 ;  /* 0x0000000c020a722b */ /* 0x000fe2000000000a */
[----:B------:R-:W-:-:S05]  /*1b80*/  UMOV UR5, 0x3fe62e42 ;  /* 0x3fe62e4200057882 */ /* 0x000fca0000000000 */
[----:B------:R-:W-:Y:S02]  /*1b90*/  DADD R8, R14, R16 ;  /* 0x000000000e087229 */ /* 0x000fe40000000010 */
[----:B------:R-:W-:-:S06]  /*1ba0*/  DFMA R10, R2, R10, R24 ;  /* 0x0000000a020a722b */ /* 0x000fcc0000000018 */
[----:B------:R-:W-:Y:S02]  /*1bb0*/  DMUL R12, R8, R22 ;  /* 0x00000016080c7228 */ /* 0x000fe40000000000 */
[----:B------:R-:W-:-:S06]  /*1bc0*/  DADD R14, R14, -R8 ;  /* 0x000000000e0e7229 */ /* 0x000fcc0000000808 */
[----:B------:R-:W-:Y:S02]  /*1bd0*/  DFMA R18, R8, R22, -R12 ;  /* 0x000000160812722b */ /* 0x000fe4000000080c */
[----:B------:R-:W-:-:S06]  /*1be0*/  DADD R14, R16, R14 ;  /* 0x00000000100e7229 */ /* 0x000fcc000000000e */
[----:B------:R-:W-:-:S08]  /*1bf0*/  DFMA R10, R8, R10, R18 ;  /* 0x0000000a080a722b */ /* 0x000fd00000000012 */
[----:B------:R-:W-:-:S08]  /*1c00*/  DFMA R10, R14, R22, R10 ;  /* 0x000000160e0a722b */ /* 0x000fd0000000000a */
[----:B------:R-:W-:-:S08]  /*1c10*/  DADD R8, R12, R10 ;  /* 0x000000000c087229 */ /* 0x000fd0000000000a */
[--C-:B------:R-:W-:Y:S02]  /*1c20*/  DADD R14, R2, R8.reuse ;  /* 0x00000000020e7229 */ /* 0x100fe40000000008 */
[----:B------:R-:W-:-:S06]  /*1c30*/  DADD R12, R12, -R8 ;  /* 0x000000000c0c7229 */ /* 0x000fcc0000000808 */
[----:B------:R-:W-:Y:S02]  /*1c40*/  DADD R2, R2, -R14 ;  /* 0x0000000002027229 */ /* 0x000fe4000000080e */
[----:B------:R-:W-:-:S06]  /*1c50*/  DADD R12, R10, R12 ;  /* 0x000000000a0c7229 */ /* 0x000fcc000000000c */
[----:B------:R-:W-:-:S08]  /*1c60*/  DADD R2, R8, R2 ;  /* 0x0000000008027229 */ /* 0x000fd00000000002 */
[----:B------:R-:W-:-:S08]  /*1c70*/  DADD R2, R12, R2 ;  /* 0x000000000c027229 */ /* 0x000fd00000000002 */
[----:B------:R-:W-:-:S08]  /*1c80*/  DADD R2, R6, R2 ;  /* 0x0000000006027229 */ /* 0x000fd00000000002 */
[----:B------:R-:W-:-:S08]  /*1c90*/  DADD R6, R14, R2 ;  /* 0x000000000e067229 */ /* 0x000fd00000000002 */
[--C-:B------:R-:W-:Y:S02]  /*1ca0*/  DFMA R8, RZ, UR4, R6.reuse ;  /* 0x00000004ff087c2b */ /* 0x100fe40008000006 */
[----:B------:R-:W-:-:S06]  /*1cb0*/  DADD R14, R14, -R6 ;  /* 0x000000000e0e7229 */ /* 0x000fcc0000000806 */
[----:B------:R-:W-:Y:S02]  /*1cc0*/  DFMA R10, RZ, -UR4, R8 ;  /* 0x80000004ff0a7c2b */ /* 0x000fe40008000008 */
[----:B------:R-:W-:-:S06]  /*1cd0*/  DADD R14, R2, R14 ;  /* 0x00000000020e7229 */ /* 0x000fcc000000000e */
[----:B------:R-:W-:-:S08]  /*1ce0*/  DADD R10, -R6, R10 ;  /* 0x00000000060a7229 */ /* 0x000fd0000000010a */
[----:B------:R-:W-:-:S08]  /*1cf0*/  DADD R10, R14, -R10 ;  /* 0x000000000e0a7229 */ /* 0x000fd0000000080a */
[----:B------:R-:W-:-:S08]  /*1d00*/  DFMA R10, RZ, UR6, R10 ;  /* 0x00000006ff0a7c2b */ /* 0x000fd0000800000a */
[----:B------:R-:W-:-:S08]  /*1d10*/  DADD R6, R8, R10 ;  /* 0x0000000008067229 */ /* 0x000fd0000000000a */
[----:B------:R-:W-:Y:S02]  /*1d20*/  DADD R8, R8, -R6 ;  /* 0x0000000008087229 */ /* 0x000fe40000000806 */
[----:B------:R-:W-:-:S06]  /*1d30*/  DMUL R2, R6, R4 ;  /* 0x0000000406027228 */ /* 0x000fcc0000000000 */
[----:B------:R-:W-:Y:S02]  /*1d40*/  DADD R8, R10, R8 ;  /* 0x000000000a087229 */ /* 0x000fe40000000008 */
[----:B------:R-:W-:-:S08]  /*1d50*/  DFMA R6, R6, R4, -R2 ;  /* 0x000000040606722b */ /* 0x000fd00000000802 */
[----:B------:R-:W-:Y:S01]  /*1d60*/  DFMA R6, R8, R4, R6 ;  /* 0x000000040806722b */ /* 0x000fe20000000006 */
[----:B------:R-:W-:Y:S02]  /*1d70*/  IMAD.MOV.U32 R4, RZ, RZ, 0x652b82fe ;  /* 0x652b82feff047424 */ /* 0x000fe400078e00ff */
[----:B------:R-:W-:-:S05]  /*1d80*/  IMAD.MOV.U32 R5, RZ, RZ, 0x3ff71547 ;  /* 0x3ff71547ff057424 */ /* 0x000fca00078e00ff */
[----:B------:R-:W-:-:S08]  /*1d90*/  DADD R10, R2, R6 ;  /* 0x00000000020a7229 */ /* 0x000fd00000000006 */
[----:B------:R-:W-:Y:S02]  /*1da0*/  DFMA R12, R10, R4, 6.75539944105574400000e+15 ;  /* 0x433800000a0c742b */ /* 0x000fe40000000004 */
[----:B------:R-:W-:Y:S01]  /*1db0*/  FSETP.GEU.AND P0, PT, |R11|, 4.1917929649353027344, PT ;  /* 0x4086232b0b00780b */ /* 0x000fe20003f0e200 */
[----:B------:R-:W-:-:S05]  /*1dc0*/  DADD R2, R2, -R10 ;  /* 0x0000000002027229 */ /* 0x000fca000000080a */
[----:B------:R-:W-:-:S08]  /*1dd0*/  DADD R4, R12, -6.75539944105574400000e+15 ;  /* 0xc33800000c047429 */ /* 0x000fd00000000000 */
[----:B------:R-:W-:Y:S01]  /*1de0*/  DFMA R8, R4, -UR4, R10 ;  /* 0x8000000404087c2b */ /* 0x000fe2000800000a */
[----:B------:R-:W-:Y:S01]  /*1df0*/  UMOV UR4, 0x3b39803f ;  /* 0x3b39803f00047882 */ /* 0x000fe20000000000 */
[----:B------:R-:W-:-:S06]  /*1e00*/  UMOV UR5, 0x3c7abc9e ;  /* 0x3c7abc9e00057882 */ /* 0x000fcc0000000000 */
[----:B------:R-:W-:Y:S01]  /*1e10*/  DFMA R8, R4, -UR4, R8 ;  /* 0x8000000404087c2b */ /* 0x000fe20008000008 */
[----:B------:R-:W-:Y:S01]  /*1e20*/  UMOV UR4, 0x69ce2bdf ;  /* 0x69ce2bdf00047882 */ /* 0x000fe20000000000 */
[----:B------:R-:W-:Y:S01]  /*1e30*/  MOV R4, 0xfca213ea ;  /* 0xfca213ea00047802 */ /* 0x000fe20000000f00 */
[----:B------:R-:W-:Y:S01]  /*1e40*/  IMAD.MOV.U32 R5, RZ, RZ, 0x3e928af3 ;  /* 0x3e928af3ff057424 */ /* 0x000fe200078e00ff */
[----:B------:R-:W-:-:S05]  /*1e50*/  UMOV UR5, 0x3e5ade15 ;  /* 0x3e5ade1500057882 */ /* 0x000fca0000000000 */
[----:B------:R-:W-:Y:S01]  /*1e60*/  DFMA R4, R8, UR4, R4 ;  /* 0x0000000408047c2b */ /* 0x000fe20008000004 */
[----:B------:R-:W-:Y:S01]  /*1e70*/  UMOV UR4, 0x62401315 ;  /* 0x6240131500047882 */ /* 0x000fe20000000000 */
[----:B------:R-:W-:-:S06]  /*1e80*/  UMOV UR5, 0x3ec71dee ;  /* 0x3ec71dee00057882 */ /* 0x000fcc0000000000 */
[----:B------:R-:W-:Y:S01]  /*1e90*/  DFMA R4, R8, R4, UR4 ;  /* 0x0000000408047e2b */ /* 0x000fe20008000004 */
        /* <DEDUP_REMOVED lines=20> */
[----:B------:R-:W-:-:S08]  /*1fe0*/  DFMA R4, R8, R4, UR4 ;  /* 0x0000000408047e2b */ /* 0x000fd00008000004 */
[----:B------:R-:W-:-:S08]  /*1ff0*/  DFMA R4, R8, R4, 1 ;  /* 0x3ff000000804742b */ /* 0x000fd00000000004 */
[----:B------:R-:W-:Y:S02]  /*2000*/  DFMA R4, R8, R4, 1 ;  /* 0x3ff000000804742b */ /* 0x000fe40000000004 */
[----:B------:R-:W-:-:S08]  /*2010*/  DADD R8, R6, R2 ;  /* 0x0000000006087229 */ /* 0x000fd00000000002 */
[----:B------:R-:W-:Y:S01]  /*2020*/  IMAD R3, R12, 0x100000, R5 ;  /* 0x001000000c037824 */ /* 0x000fe200078e0205 */
[----:B------:R-:W-:Y:S01]  /*2030*/  MOV R2, R4 ;  /* 0x0000000400027202 */ /* 0x000fe20000000f00 */
[----:B------:R-:W-:Y:S06]  /*2040*/  @!P0 BRA `(.L_x_25) ;  /* 0x0000000000308947 */ /* 0x000fec0003800000 */
[----:B------:R-:W-:Y:S01]  /*2050*/  FSETP.GEU.AND P1, PT, |R11|, 4.2275390625, PT ;  /* 0x408748000b00780b */ /* 0x000fe20003f2e200 */
[C---:B------:R-:W-:Y:S02]  /*2060*/  DADD R2, R10.reuse, +INF ;  /* 0x7ff000000a027429 */ /* 0x040fe40000000000 */
[----:B------:R-:W-:-:S08]  /*2070*/  DSETP.GEU.AND P0, PT, R10, RZ, PT ;  /* 0x000000ff0a00722a */ /* 0x000fd00003f0e000 */
[----:B------:R-:W-:Y:S02]  /*2080*/  FSEL R2, R2, RZ, P0 ;  /* 0x000000ff02027208 */ /* 0x000fe40000000000 */
[----:B------:R-:W-:Y:S02]  /*2090*/  @!P1 LEA.HI R0, R12, R12, RZ, 0x1 ;  /* 0x0000000c0c009211 */ /* 0x000fe400078f08ff */
[----:B------:R-:W-:Y:S02]  /*20a0*/  FSEL R3, R3, RZ, P0 ;  /* 0x000000ff03037208 */ /* 0x000fe40000000000 */
[----:B------:R-:W-:-:S05]  /*20b0*/  @!P1 SHF.R.S32.HI R7, RZ, 0x1, R0 ;  /* 0x00000001ff079819 */ /* 0x000fca0000011400 */
[----:B------:R-:W-:Y:S02]  /*20c0*/  @!P1 IMAD.IADD R6, R12, 0x1, -R7 ;  /* 0x000000010c069824 */ /* 0x000fe400078e0a07 */
[----:B------:R-:W-:-:S03]  /*20d0*/  @!P1 IMAD R5, R7, 0x100000, R5 ;  /* 0x0010000007059824 */ /* 0x000fc600078e0205 */
[----:B------:R-:W-:Y:S02]  /*20e0*/  @!P1 LEA R7, R6, 0x3ff00000, 0x14 ;  /* 0x3ff0000006079811 */ /* 0x000fe400078ea0ff */
[----:B------:R-:W-:-:S06]  /*20f0*/  @!P1 MOV R6, RZ ;  /* 0x000000ff00069202 */ /* 0x000fcc0000000f00 */
[----:B------:R-:W-:-:S11]  /*2100*/  @!P1 DMUL R2, R4, R6 ;  /* 0x0000000604029228 */ /* 0x000fd60000000000 */
.L_x_25:
[----:B------:R-:W-:Y:S05]  /*2110*/  BSYNC.RECONVERGENT B0 ;  /* 0x0000000000007941 */ /* 0x000fea0003800200 */
.L_x_24:
[----:B------:R-:W-:Y:S01]  /*2120*/  DFMA R4, R8, R2, R2 ;  /* 0x000000020804722b */ /* 0x000fe20000000002 */
[----:B------:R-:W2:Y:S01]  /*2130*/  LDL R16, [R1+0x4] ;  /* 0x0000040001107983 */ /* 0x000ea20000100800 */
[----:B------:R-:W-:-:S03]  /*2140*/  DSETP.NEU.AND P0, PT, |R2|, +INF , PT ;  /* 0x7ff000000200742a */ /* 0x000fc60003f0d200 */
[----:B------:R-:W2:Y:S04]  /*2150*/  LDL R17, [R1+0x8] ;  /* 0x0000080001117983 */ /* 0x000ea80000100800 */
[----:B------:R-:W2:Y:S01]  /*2160*/  LDL R18, [R1+0xc] ;  /* 0x00000c0001127983 */ /* 0x000ea20000100800 */
[----:B------:R-:W-:Y:S02]  /*2170*/  FSEL R4, R2, R4, !P0 ;  /* 0x0000000402047208 */ /* 0x000fe40004000000 */
[----:B------:R-:W-:Y:S01]  /*2180*/  FSEL R5, R3, R5, !P0 ;  /* 0x0000000503057208 */ /* 0x000fe20004000000 */
[----:B------:R-:W2:Y:S04]  /*2190*/  LDL R2, [R1] ;  /* 0x0000000001027983 */ /* 0x000ea80000100800 */
[----:B------:R-:W2:Y:S04]  /*21a0*/  LDL R19, [R1+0x10] ;  /* 0x0000100001137983 */ /* 0x000ea80000100800 */
[----:B------:R-:W2:Y:S04]  /*21b0*/  LDL R22, [R1+0x14] ;  /* 0x0000140001167983 */ /* 0x000ea80000100800 */
[----:B------:R-:W2:Y:S04]  /*21c0*/  LDL R23, [R1+0x18] ;  /* 0x0000180001177983 */ /* 0x000ea80000100800 */
[----:B------:R-:W2:Y:S04]  /*21d0*/  LDL R24, [R1+0x1c] ;  /* 0x00001c0001187983 */ /* 0x000ea80000100800 */
[----:B------:R0:W2:Y:S02]  /*21e0*/  LDL R25, [R1+0x20] ;  /* 0x0000200001197983 */ /* 0x0000a40000100800 */
[----:B0-----:R-:W-:Y:S01]  /*21f0*/  VIADD R1, R1, 0x28 ;  /* 0x0000002801017836 */ /* 0x001fe20000000000 */
[----:B--2---:R-:W-:Y:S06]  /*2200*/  RET.REL.NODEC R20 `(_Z12permutationsPdS_) ;  /* 0xffffffdc147c7950 */ /* 0x004fec0003c3ffff */
.L_x_26:
[----:B------:R-:W-:-:S00]  /*2210*/  BRA `(.L_x_26) ;  /* 0xfffffffc00fc7947 */ /* 0x000fc0000383ffff */
[----:B------:R-:W-:-:S00]  /*2220*/  NOP ;  /* 0x0000000000007918 */ /* 0x000fc00000000000 */
        /* <DEDUP_REMOVED lines=13> */
.L_x_35:


//--------------------- .text._Z15addPermutationsPdS_Pi --------------------------
	.section	.text._Z15addPermutationsPdS_Pi,"ax",@progbits
	.align	128
        .global         _Z15addPermutationsPdS_Pi
        .type           _Z15addPermutationsPdS_Pi,@function
        .size           _Z15addPermutationsPdS_Pi,(.L_x_37 - _Z15addPermutationsPdS_Pi)
        .other          _Z15addPermutationsPdS_Pi,@"STO_CUDA_ENTRY STV_DEFAULT"
_Z15addPermutationsPdS_Pi:
.text._Z15addPermutationsPdS_Pi:
[----:B------:R-:W-:Y:S08]  /*0000*/  LDC R1, c[0x0][0x37c] ;  /* 0x0000df00ff017b82 */ /* 0x000ff00000000800 */
[----:B------:R-:W0:Y:S01]  /*0010*/  LDC.64 R4, c[0x0][0x390] ;  /* 0x0000e400ff047b82 */ /* 0x000e220000000a00 */
[----:B------:R-:W0:Y:S02]  /*0020*/  LDCU.64 UR6, c[0x0][0x358] ;  /* 0x00006b00ff0677ac */ /* 0x000e240008000a00 */
[----:B0-----:R-:W2:Y:S05]  /*0030*/  LDG.E R4, desc[UR6][R4.64] ;  /* 0x0000000604047981 */ /* 0x001eaa000c1e1900 */
[----:B------:R-:W0:Y:S02]  /*0040*/  LDC.64 R2, c[0x0][0x380] ;  /* 0x0000e000ff027b82 */ /* 0x000e240000000a00 */
[----:B0-----:R0:W-:Y:S01]  /*0050*/  STG.E.64 desc[UR6][R2.64], RZ ;  /* 0x000000ff02007986 */ /* 0x0011e2000c101b06 */
[----:B--2---:R-:W-:-:S05]  /*0060*/  IMAD R0, R4, R4, RZ ;  /* 0x0000000404007224 */ /* 0x004fca00078e02ff */
[----:B------:R-:W-:-:S13]  /*0070*/  ISETP.GE.U32.AND P0, PT, R0, 0x2, PT ;  /* 0x000000020000780c */ /* 0x000fda0003f06070 */
[----:B0-----:R-:W-:Y:S05]  /*0080*/  @!P0 EXIT ;  /* 0x000000000000894d */ /* 0x001fea0003800000 */
[----:B------:R-:W-:Y:S01]  /*0090*/  VIADD R4, R0, 0xfffffffe ;  /* 0xfffffffe00047836 */ /* 0x000fe20000000000 */
[----:B------:R-:W-:Y:S01]  /*00a0*/  CS2R R8, SRZ ;  /* 0x0000000000087805 */ /* 0x000fe2000001ff00 */
[----:B------:R-:W-:-:S03]  /*00b0*/  IMAD.MOV.U32 R6, RZ, RZ, RZ ;  /* 0x000000ffff067224 */ /* 0x000fc600078e00ff */
[----:B------:R-:W-:Y:S01]  /*00c0*/  ISETP.GE.U32.AND P0, PT, R4, 0x3, PT ;  /* 0x000000030400780c */ /* 0x000fe20003f06070 */
[----:B------:R-:W-:-:S05]  /*00d0*/  VIADD R4, R0, 0xffffffff ;  /* 0xffffffff00047836 */ /* 0x000fca0000000000 */
[----:B------:R-:W-:-:S07]  /*00e0*/  LOP3.LUT R0, R4, 0x3, RZ, 0xc0, !PT ;  /* 0x0000000304007812 */ /* 0x000fce00078ec0ff */
[----:B------:R-:W-:Y:S05]  /*00f0*/  @!P0 BRA `(.L_x_27) ;  /* 0x0000000400f08947 */ /* 0x000fea0003800000 */
[----:B------:R-:W0:Y:S01]  /*0100*/  LDCU.64 UR4, c[0x0][0x388] ;  /* 0x00007100ff0477ac */ /* 0x000e220008000a00 */
[----:B------:R-:W-:Y:S02]  /*0110*/  LOP3.LUT R6, R4, 0xfffffffc, RZ, 0xc0, !PT ;  /* 0xfffffffc04067812 */ /* 0x000fe400078ec0ff */
[----:B------:R-:W-:-:S03]  /*0120*/  CS2R R8, SRZ ;  /* 0x0000000000087805 */ /* 0x000fc6000001ff00 */
[----:B------:R-:W-:-:S05]  /*0130*/  IMAD.MOV R7, RZ, RZ, -R6 ;  /* 0x000000ffff077224 */ /* 0x000fca00078e0a06 */
[----:B------:R-:W-:Y:S01]  /*0140*/  ISETP.GE.AND P0, PT, R7, RZ, PT ;  /* 0x000000ff0700720c */ /* 0x000fe20003f06270 */
[----:B0-----:R-:W-:-:S04]  /*0150*/  UIADD3 UR4, UP0, UPT, UR4, 0x10, URZ ;  /* 0x0000001004047890 */ /* 0x001fc8000ff1e0ff */
[----:B------:R-:W-:Y:S02]  /*0160*/  UIADD3.X UR5, UPT, UPT, URZ, UR5, URZ, UP0, !UPT ;  /* 0x00000005ff057290 */ /* 0x000fe400087fe4ff */
[----:B------:R-:W-:-:S04]  /*0170*/  IMAD.U32 R4, RZ, RZ, UR4 ;  /* 0x00000004ff047e24 */ /* 0x000fc8000f8e00ff */
[----:B------:R-:W-:Y:S02]  /*0180*/  IMAD.U32 R5, RZ, RZ, UR5 ;  /* 0x00000005ff057e24 */ /* 0x000fe4000f8e00ff */
[----:B------:R-:W-:Y:S05]  /*0190*/  @P0 BRA `(.L_x_28) ;  /* 0x00000004007c0947 */ /* 0x000fea0003800000 */
[----:B------:R-:W-:Y:S02]  /*01a0*/  IADD3 R10, PT, PT, -R7, RZ, RZ ;  /* 0x000000ff070a7210 */ /* 0x000fe40007ffe1ff */
[----:B------:R-:W-:Y:S02]  /*01b0*/  PLOP3.LUT P0, PT, PT, PT, PT, 0x80, 0x8 ;  /* 0x000000000008781c */ /* 0x000fe40003f0f070 */
[----:B------:R-:W-:-:S13]  /*01c0*/  ISETP.GT.AND P1, PT, R10, 0xc, PT ;  /* 0x0000000c0a00780c */ /* 0x000fda0003f24270 */
[----:B------:R-:W-:Y:S05]  /*01d0*/  @!P1 BRA `(.L_x_29) ;  /* 0x0000000000e09947 */ /* 0x000fea0003800000 */
[----:B------:R-:W-:-:S13]  /*01e0*/  PLOP3.LUT P0, PT, PT, PT, PT, 0x8, 0x80 ;  /* 0x000000000080781c */ /* 0x000fda0003f0e170 */
.L_x_30:
[----:B--2---:R-:W2:Y:S02]  /*01f0*/  LDG.E.64 R10, desc[UR6][R4.64+-0x10] ;  /* 0xfffff006040a7981 */ /* 0x004ea4000c1e1b00 */
[----:B--2---:R-:W-:-:S07]  /*0200*/  DADD R10, R10, R8 ;  /* 0x000000000a0a7229 */ /* 0x004fce0000000008 */
[----:B------:R0:W-:Y:S04]  /*0210*/  STG.E.64 desc[UR6][R2.64], R10 ;  /* 0x0000000a02007986 */ /* 0x0001e8000c101b06 */
[----:B------:R-:W2:Y:S02]  /*0220*/  LDG.E.64 R8, desc[UR6][R4.64+-0x8] ;  /* 0xfffff80604087981 */ /* 0x000ea4000c1e1b00 */
[----:B--2---:R-:W-:-:S07]  /*0230*/  DADD R8, R10, R8 ;  /* 0x000000000a087229 */ /* 0x004fce0000000008 */
[----:B------:R1:W-:Y:S04]  /*0240*/  STG.E.64 desc[UR6][R2.64], R8 ;  /* 0x0000000802007986 */ /* 0x0003e8000c101b06 */
[----:B------:R-:W2:Y:S02]  /*0250*/  LDG.E.64 R12, desc[UR6][R4.64] ;  /* 0x00000006040c7981 */ /* 0x000ea4000c1e1b00 */
[----:B--2---:R-:W-:-:S07]  /*0260*/  DADD R12, R8, R12 ;  /* 0x00000000080c7229 */ /* 0x004fce000000000c */
[----:B------:R2:W-:Y:S04]  /*0270*/  STG.E.64 desc[UR6][R2.64], R12 ;  /* 0x0000000c02007986 */ /* 0x0005e8000c101b06 */
[----:B------:R-:W3:Y:S02]  /*0280*/  LDG.E.64 R14, desc[UR6][R4.64+0x8] ;  /* 0x00000806040e7981 */ /* 0x000ee4000c1e1b00 */
[----:B---3--:R-:W-:-:S07]  /*0290*/  DADD R14, R12, R14 ;  /* 0x000000000c0e7229 */ /* 0x008fce000000000e */
[----:B------:R3:W-:Y:S04]  /*02a0*/  STG.E.64 desc[UR6][R2.64], R14 ;  /* 0x0000000e02007986 */ /* 0x0007e8000c101b06 */
[----:B------:R-:W4:Y:S02]  /*02b0*/  LDG.E.64 R16, desc[UR6][R4.64+0x10] ;  /* 0x0000100604107981 */ /* 0x000f24000c1e1b00 */
[----:B----4-:R-:W-:-:S07]  /*02c0*/  DADD R16, R14, R16 ;  /* 0x000000000e107229 */ /* 0x010fce0000000010 */
[----:B------:R4:W-:Y:S04]  /*02d0*/  STG.E.64 desc[UR6][R2.64], R16 ;  /* 0x0000001002007986 */ /* 0x0009e8000c101b06 */
[----:B0-----:R-:W5:Y:S02]  /*02e0*/  LDG.E.64 R10, desc[UR6][R4.64+0x18] ;  /* 0x00001806040a7981 */ /* 0x001f64000c1e1b00 */
[----:B-----5:R-:W-:-:S07]  /*02f0*/  DADD R10, R16, R10 ;  /* 0x00000000100a7229 */ /* 0x020fce000000000a */
[----:B------:R0:W-:Y:S04]  /*0300*/  STG.E.64 desc[UR6][R2.64], R10 ;  /* 0x0000000a02007986 */ /* 0x0001e8000c101b06 */
[----:B-1----:R-:W5:Y:S02]  /*0310*/  LDG.E.64 R8, desc[UR6][R4.64+0x20] ;  /* 0x0000200604087981 */ /* 0x002f64000c1e1b00 */
[----:B-----5:R-:W-:-:S07]  /*0320*/  DADD R8, R10, R8 ;  /* 0x000000000a087229 */ /* 0x020fce0000000008 */
[----:B------:R1:W-:Y:S04]  /*0330*/  STG.E.64 desc[UR6][R2.64], R8 ;  /* 0x0000000802007986 */ /* 0x0003e8000c101b06 */
[----:B--2---:R-:W2:Y:S02]  /*0340*/  LDG.E.64 R12, desc[UR6][R4.64+0x28] ;  /* 0x00002806040c7981 */ /* 0x004ea4000c1e1b00 */
[----:B--2---:R-:W-:-:S07]  /*0350*/  DADD R12, R8, R12 ;  /* 0x00000000080c7229 */ /* 0x004fce000000000c */
[----:B------:R2:W-:Y:S04]  /*0360*/  STG.E.64 desc[UR6][R2.64], R12 ;  /* 0x0000000c02007986 */ /* 0x0005e8000c101b06 */
[----:B---3--:R-:W3:Y:S02]  /*0370*/  LDG.E.64 R14, desc[UR6][R4.64+0x30] ;  /* 0x00003006040e7981 */ /* 0x008ee4000c1e1b00 */
[----:B---3--:R-:W-:-:S07]  /*0380*/  DADD R14, R12, R14 ;  /* 0x000000000c0e7229 */ /* 0x008fce000000000e */
[----:B------:R3:W-:Y:S04]  /*0390*/  STG.E.64 desc[UR6][R2.64], R14 ;  /* 0x0000000e02007986 */ /* 0x0007e8000c101b06 */
[----:B----4-:R-:W4:Y:S02]  /*03a0*/  LDG.E.64 R16, desc[UR6][R4.64+0x38] ;  /* 0x0000380604107981 */ /* 0x010f24000c1e1b00 */
        /* <DEDUP_REMOVED lines=14> */
[----:B----4-:R-:W3:Y:S01]  /*0490*/  LDG.E.64 R16, desc[UR6][R4.64+0x60] ;  /* 0x0000600604107981 */ /* 0x010ee2000c1e1b00 */
[----:B------:R-:W-:Y:S01]  /*04a0*/  VIADD R7, R7, 0x10 ;  /* 0x0000001007077836 */ /* 0x000fe20000000000 */
[----:B---3--:R-:W-:-:S07]  /*04b0*/  DADD R16, R14, R16 ;  /* 0x000000000e107229 */ /* 0x008fce0000000010 */
[----:B------:R2:W-:Y:S04]  /*04c0*/  STG.E.64 desc[UR6][R2.64], R16 ;  /* 0x0000001002007986 */ /* 0x0005e8000c101b06 */
[----:B0-----:R-:W1:Y:S01]  /*04d0*/  LDG.E.64 R10, desc[UR6][R4.64+0x68] ;  /* 0x00006806040a7981 */ /* 0x001e62000c1e1b00 */
[----:B------:R-:W-:Y:S01]  /*04e0*/  ISETP.GE.AND P1, PT, R7, -0xc, PT ;  /* 0xfffffff40700780c */ /* 0x000fe20003f26270 */
[----:B-1----:R-:W-:Y:S01]  /*04f0*/  DADD R8, R16, R10 ;  /* 0x0000000010087229 */ /* 0x002fe2000000000a */
[----:B------:R-:W-:-:S05]  /*0500*/  IADD3 R10, P2, PT, R4, 0x80, RZ ;  /* 0x00000080040a7810 */ /* 0x000fca0007f5e0ff */
[----:B------:R-:W-:Y:S01]  /*0510*/  IMAD.X R11, RZ, RZ, R5, P2 ;  /* 0x000000ffff0b7224 */ /* 0x000fe200010e0605 */
[----:B------:R2:W-:Y:S01]  /*0520*/  STG.E.64 desc[UR6][R2.64], R8 ;  /* 0x0000000802007986 */ /* 0x0005e2000c101b06 */
[----:B------:R-:W-:Y:S02]  /*0530*/  IMAD.MOV.U32 R4, RZ, RZ, R10 ;  /* 0x000000ffff047224 */ /* 0x000fe400078e000a */
[----:B------:R-:W-:Y:S02]  /*0540*/  IMAD.MOV.U32 R5, RZ, RZ, R11 ;  /* 0x000000ffff057224 */ /* 0x000fe400078e000b */
[----:B------:R-:W-:Y:S05]  /*0550*/  @!P1 BRA `(.L_x_30) ;  /* 0xfffffffc00249947 */ /* 0x000fea000383ffff */
.L_x_29:
[----:B------:R-:W-:-:S04]  /*0560*/  IADD3 R10, PT, PT, -R7, RZ, RZ ;  /* 0x000000ff070a7210 */ /* 0x000fc80007ffe1ff */
[----:B------:R-:W-:-:S13]  /*0570*/  ISETP.GT.AND P1, PT, R10, 0x4, PT ;  /* 0x000000040a00780c */ /* 0x000fda0003f24270 */
[----:B------:R-:W-:Y:S05]  /*0580*/  @!P1 BRA `(.L_x_31) ;  /* 0x0000000000789947 */ /* 0x000fea0003800000 */
[----:B------:R-:W3:Y:S02]  /*0590*/  LDG.E.64 R10, desc[UR6][R4.64+-0x10] ;  /* 0xfffff006040a7981 */ /* 0x000ee4000c1e1b00 */
[----:B---3--:R-:W-:-:S07]  /*05a0*/  DADD R10, R8, R10 ;  /* 0x00000000080a7229 */ /* 0x008fce000000000a */
[----:B------:R0:W-:Y:S04]  /*05b0*/  STG.E.64 desc[UR6][R2.64], R10 ;  /* 0x0000000a02007986 */ /* 0x0001e8000c101b06 */
[----:B--2---:R-:W2:Y:S02]  /*05c0*/  LDG.E.64 R8, desc[UR6][R4.64+-0x8] ;  /* 0xfffff80604087981 */ /* 0x004ea4000c1e1b00 */
        /* <DEDUP_REMOVED lines=14> */
[----:B-1----:R-:W2:Y:S02]  /*06b0*/  LDG.E.64 R8, desc[UR6][R4.64+0x20] ;  /* 0x0000200604087981 */ /* 0x002ea4000c1e1b00 */
[----:B--2---:R-:W-:-:S07]  /*06c0*/  DADD R12, R10, R8 ;  /* 0x000000000a0c7229 */ /* 0x004fce0000000008 */
[----:B------:R4:W-:Y:S04]  /*06d0*/  STG.E.64 desc[UR6][R2.64], R12 ;  /* 0x0000000c02007986 */ /* 0x0009e8000c101b06 */
[----:B------:R0:W2:Y:S01]  /*06e0*/  LDG.E.64 R8, desc[UR6][R4.64+0x28] ;  /* 0x0000280604087981 */ /* 0x0000a2000c1e1b00 */
[----:B---3--:R-:W-:Y:S01]  /*06f0*/  IADD3 R14, P1, PT, R4, 0x40, RZ ;  /* 0x00000040040e7810 */ /* 0x008fe20007f3e0ff */
[----:B------:R-:W-:Y:S01]  /*0700*/  VIADD R7, R7, 0x8 ;  /* 0x0000000807077836 */ /* 0x000fe20000000000 */
[----:B------:R-:W-:-:S03]  /*0710*/  PLOP3.LUT P0, PT, PT, PT, PT, 0x8, 0x80 ;  /* 0x000000000080781c */ /* 0x000fc60003f0e170 */
[----:B------:R-:W-:Y:S02]  /*0720*/  IMAD.X R15, RZ, RZ, R5, P1 ;  /* 0x000000ffff0f7224 */ /* 0x000fe400008e0605 */
[----:B0-----:R-:W-:Y:S02]  /*0730*/  IMAD.MOV.U32 R4, RZ, RZ, R14 ;  /* 0x000000ffff047224 */ /* 0x001fe400078e000e */
[----:B------:R-:W-:Y:S01]  /*0740*/  IMAD.MOV.U32 R5, RZ, RZ, R15 ;  /* 0x000000ffff057224 */ /* 0x000fe200078e000f */
[----:B--2---:R-:W-:-:S07]  /*0750*/  DADD R8, R12, R8 ;  /* 0x000000000c087229 */ /* 0x004fce0000000008 */
[----:B------:R4:W-:Y:S04]  /*0760*/  STG.E.64 desc[UR6][R2.64], R8 ;  /* 0x0000000802007986 */ /* 0x0009e8000c101b06 */
.L_x_31:
[----:B------:R-:W-:-:S13]  /*0770*/  ISETP.NE.OR P0, PT, R7, RZ, P0 ;  /* 0x000000ff0700720c */ /* 0x000fda0000705670 */
[----:B------:R-:W-:Y:S05]  /*0780*/  @!P0 BRA `(.L_x_27) ;  /* 0x00000000004c8947 */ /* 0x000fea0003800000 */
.L_x_28:
[----:B----4-:R-:W3:Y:S02]  /*0790*/  LDG.E.64 R10, desc[UR6][R4.64+-0x10] ;  /* 0xfffff006040a7981 */ /* 0x010ee4000c1e1b00 */
[----:B---3--:R-:W-:-:S07]  /*07a0*/  DADD R10, R10, R8 ;  /* 0x000000000a0a7229 */ /* 0x008fce0000000008 */
[----:B------:R0:W-:Y:S04]  /*07b0*/  STG.E.64 desc[UR6][R2.64], R10 ;  /* 0x0000000a02007986 */ /* 0x0001e8000c101b06 */
[----:B-12---:R-:W2:Y:S02]  /*07c0*/  LDG.E.64 R8, desc[UR6][R4.64+-0x8] ;  /* 0xfffff80604087981 */ /* 0x006ea4000c1e1b00 */
[----:B--2---:R-:W-:-:S07]  /*07d0*/  DADD R12, R10, R8 ;  /* 0x000000000a0c7229 */ /* 0x004fce0000000008 */
[----:B------:R1:W-:Y:S04]  /*07e0*/  STG.E.64 desc[UR6][R2.64], R12 ;  /* 0x0000000c02007986 */ /* 0x0003e8000c101b06 */
[----:B------:R-:W2:Y:S01]  /*07f0*/  LDG.E.64 R8, desc[UR6][R4.64] ;  /* 0x0000000604087981 */ /* 0x000ea2000c1e1b00 */
[----:B------:R-:W-:Y:S01]  /*0800*/  IADD3 R7, PT, PT, R7, 0x4, RZ ;  /* 0x0000000407077810 */ /* 0x000fe20007ffe0ff */
[----:B--2---:R-:W-:-:S07]  /*0810*/  DADD R14, R12, R8 ;  /* 0x000000000c0e7229 */ /* 0x004fce0000000008 */
[----:B------:R1:W-:Y:S04]  /*0820*/  STG.E.64 desc[UR6][R2.64], R14 ;  /* 0x0000000e02007986 */ /* 0x0003e8000c101b06 */
[----:B------:R2:W3:Y:S01]  /*0830*/  LDG.E.64 R8, desc[UR6][R4.64+0x8] ;  /* 0x0000080604087981 */ /* 0x0004e2000c1e1b00 */
[----:B------:R-:W-:Y:S02]  /*0840*/  ISETP.NE.AND P0, PT, R7, RZ, PT ;  /* 0x000000ff0700720c */ /* 0x000fe40003f05270 */
[----:B0-----:R-:W-:-:S05]  /*0850*/  IADD3 R10, P1, PT, R4, 0x20, RZ ;  /* 0x00000020040a7810 */ /* 0x001fca0007f3e0ff */
[----:B------:R-:W-:Y:S02]  /*0860*/  IMAD.X R11, RZ, RZ, R5, P1 ;  /* 0x000000ffff0b7224 */ /* 0x000fe400008e0605 */
[----:B--2---:R-:W-:Y:S02]  /*0870*/  IMAD.MOV.U32 R4, RZ, RZ, R10 ;  /* 0x000000ffff047224 */ /* 0x004fe400078e000a */
[----:B------:R-:W-:Y:S01]  /*0880*/  IMAD.MOV.U32 R5, RZ, RZ, R11 ;  /* 0x000000ffff057224 */ /* 0x000fe200078e000b */
[----:B---3--:R-:W-:-:S07]  /*0890*/  DADD R8, R14, R8 ;  /* 0x000000000e087229 */ /* 0x008fce0000000008 */
[----:B------:R1:W-:Y:S01]  /*08a0*/  STG.E.64 desc[UR6][R2.64], R8 ;  /* 0x0000000802007986 */ /* 0x0003e2000c101b06 */
[----:B------:R-:W-:Y:S05]  /*08b0*/  @P0 BRA `(.L_x_28) ;  /* 0xfffffffc00b40947 */ /* 0x000fea000383ffff */
.L_x_27:
[----:B------:R-:W-:-:S13]  /*08c0*/  ISETP.NE.AND P0, PT, R0, RZ, PT ;  /* 0x000000ff0000720c */ /* 0x000fda0003f05270 */
[----:B------:R-:W-:Y:S05]  /*08d0*/  @!P0 EXIT ;  /* 0x000000000000894d */ /* 0x000fea0003800000 */
[----:B------:R-:W0:Y:S01]  /*08e0*/  LDC.64 R4, c[0x0][0x388] ;  /* 0x0000e200ff047b82 */ /* 0x000e220000000a00 */
[----:B------:R-:W-:Y:S02]  /*08f0*/  IMAD.MOV R0, RZ, RZ, -R0 ;  /* 0x000000ffff007224 */ /* 0x000fe400078e0a00 */
[----:B0-----:R-:W-:-:S07]  /*0900*/  IMAD.WIDE.U32 R6, R6, 0x8, R4 ;  /* 0x0000000806067825 */ /* 0x001fce00078e0004 */
.L_x_32:
[----:B------:R-:W-:Y:S01]  /*0910*/  MOV R4, R6 ;  /* 0x0000000600047202 */ /* 0x000fe20000000f00 */
[----:B------:R-:W-:-:S06]  /*0920*/  IMAD.MOV.U32 R5, RZ, RZ, R7 ;  /* 0x000000ffff057224 */ /* 0x000fcc00078e0007 */
[----:B------:R-:W1:Y:S01]  /*0930*/  LDG.E.64 R4, desc[UR6][R4.64] ;  /* 0x0000000604047981 */ /* 0x000e62000c1e1b00 */
[----:B------:R-:W-:Y:S01]  /*0940*/  VIADD R0, R0, 0x1 ;  /* 0x0000000100007836 */ /* 0x000fe20000000000 */
[----:B------:R-:W-:-:S04]  /*0950*/  IADD3 R6, P1, PT, R6, 0x8, RZ ;  /* 0x0000000806067810 */ /* 0x000fc80007f3e0ff */
[----:B------:R-:W-:Y:S01]  /*0960*/  ISETP.NE.AND P0, PT, R0, RZ, PT ;  /* 0x000000ff0000720c */ /* 0x000fe20003f05270 */
[----:B------:R-:W-:Y:S01]  /*0970*/  IMAD.X R7, RZ, RZ, R7, P1 ;  /* 0x000000ffff077224 */ /* 0x000fe200008e0607 */
[----:B012-4-:R-:W-:-:S07]  /*0980*/  DADD R8, R4, R8 ;  /* 0x0000000004087229 */ /* 0x017fce0000000008 */
[----:B------:R0:W-:Y:S04]  /*0990*/  STG.E.64 desc[UR6][R2.64], R8 ;  /* 0x0000000802007986 */ /* 0x0001e8000c101b06 */
[----:B------:R-:W-:Y:S05]  /*09a0*/  @P0 BRA `(.L_x_32) ;  /* 0xfffffffc00d80947 */ /* 0x000fea000383ffff */
[----:B------:R-:W-:Y:S05]  /*09b0*/  EXIT ;  /* 0x000000000000794d */ /* 0x000fea0003800000 */
.L_x_33:
        /* <DEDUP_REMOVED lines=12> */
.L_x_37:


//--------------------- .nv.shared.reserved.0     --------------------------
	.section	.nv.shared.reserved.0,"aw",@nobits
	.weak		__nv_reservedSMEM_offset_0_alias
	.size		__nv_reservedSMEM_offset_0_alias, 0, 64
	.other		__nv_reservedSMEM_offset_0_alias,@"STO_CUDA_RESERVED_SHARED STV_DEFAULT"
__nv_reservedSMEM_offset_0_alias:
	.zero		0
	.zero		64


//--------------------- .nv.constant0._Z12permutationsPdS_ --------------------------
	.section	.nv.constant0._Z12permutationsPdS_,"a",@progbits
	.sectionflags	@""
	.align	4
.nv.constant0._Z12permutationsPdS_:
	.zero		912


//--------------------- .nv.constant0._Z15addPermutationsPdS_Pi --------------------------
	.section	.nv.constant0._Z15addPermutationsPdS_Pi,"a",@progbits
	.sectionflags	@""
	.align	4
.nv.constant0._Z15addPermutationsPdS_Pi:
	.zero		920


//--------------------- SYMBOLS --------------------------

	.type		.nv.reservedSmem.offset0,@object
	.size		.nv.reservedSmem.offset0,0x4
